	.headerflags	@"EF_CUDA_TEXMODE_UNIFIED EF_CUDA_64BIT_ADDRESS EF_CUDA_SM86 EF_CUDA_VIRTUAL_SM(EF_CUDA_SM86)"
	.elftype	@"ET_EXEC"


//--------------------- .nv.info                  --------------------------
	.section	.nv.info,"",@"SHT_CUDA_INFO"
	.align	4


	//----- nvinfo : EIATTR_REGCOUNT
	.align		4
        /*0000*/ 	.byte	0x04, 0x2f
        /*0002*/ 	.short	(.L_1 - .L_0)
	.align		4
.L_0:
        /*0004*/ 	.word	index@(triton__0d1d2d3d4d5d6de7de)
        /*0008*/ 	.word	0x0000004e


	//----- nvinfo : EIATTR_MAX_STACK_SIZE
	.align		4
.L_1:
        /*000c*/ 	.byte	0x04, 0x23
        /*000e*/ 	.short	(.L_3 - .L_2)
	.align		4
.L_2:
        /*0010*/ 	.word	index@(triton__0d1d2d3d4d5d6de7de)
        /*0014*/ 	.word	0x00000000


	//----- nvinfo : EIATTR_MIN_STACK_SIZE
	.align		4
.L_3:
        /*0018*/ 	.byte	0x04, 0x12
        /*001a*/ 	.short	(.L_5 - .L_4)
	.align		4
.L_4:
        /*001c*/ 	.word	index@(triton__0d1d2d3d4d5d6de7de)
        /*0020*/ 	.word	0x00000000


	//----- nvinfo : EIATTR_FRAME_SIZE
	.align		4
.L_5:
        /*0024*/ 	.byte	0x04, 0x11
        /*0026*/ 	.short	(.L_7 - .L_6)
	.align		4
.L_6:
        /*0028*/ 	.word	index@(triton__0d1d2d3d4d5d6de7de)
        /*002c*/ 	.word	0x00000000
.L_7:


//--------------------- .nv.info.triton__0d1d2d3d4d5d6de7de --------------------------
	.section	.nv.info.triton__0d1d2d3d4d5d6de7de,"",@"SHT_CUDA_INFO"
	.align	4


	//----- nvinfo : EIATTR_CUDA_API_VERSION
	.align		4
        /*0000*/ 	.byte	0x04, 0x37
        /*0002*/ 	.short	(.L_9 - .L_8)
.L_8:
        /*0004*/ 	.word	0x0000007b


	//----- nvinfo : EIATTR_SW2861232_WAR
	.align		4
.L_9:
        /*0008*/ 	.byte	0x01, 0x35
	.zero		2


	//----- nvinfo : EIATTR_PARAM_CBANK
	.align		4
        /*000c*/ 	.byte	0x04, 0x0a
        /*000e*/ 	.short	(.L_11 - .L_10)
	.align		4
.L_10:
        /*0010*/ 	.word	index@(.nv.constant0.triton__0d1d2d3d4d5d6de7de)
        /*0014*/ 	.short	0x0160
        /*0016*/ 	.short	0x0038


	//----- nvinfo : EIATTR_CBANK_PARAM_SIZE
	.align		4
.L_11:
        /*0018*/ 	.byte	0x03, 0x19
        /*001a*/ 	.short	0x0038


	//----- nvinfo : EIATTR_KPARAM_INFO
	.align		4
        /*001c*/ 	.byte	0x04, 0x17
        /*001e*/ 	.short	(.L_13 - .L_12)
.L_12:
        /*0020*/ 	.word	0x00000000
        /*0024*/ 	.short	0x0007
        /*0026*/ 	.short	0x0034
        /*0028*/ 	.byte	0x00, 0xf0, 0x11, 0x00


	//----- nvinfo : EIATTR_KPARAM_INFO
	.align		4
.L_13:
        /*002c*/ 	.byte	0x04, 0x17
        /*002e*/ 	.short	(.L_15 - .L_14)
.L_14:
        /*0030*/ 	.word	0x00000000
        /*0034*/ 	.short	0x0006
        /*0036*/ 	.short	0x0030
        /*0038*/ 	.byte	0x00, 0xf0, 0x11, 0x00


	//----- nvinfo : EIATTR_KPARAM_INFO
	.align		4
.L_15:
        /*003c*/ 	.byte	0x04, 0x17
        /*003e*/ 	.short	(.L_17 - .L_16)
.L_16:
        /*0040*/ 	.word	0x00000000
        /*0044*/ 	.short	0x0005
        /*0046*/ 	.short	0x0028
        /*0048*/ 	.byte	0x00, 0xf0, 0x21, 0x00


	//----- nvinfo : EIATTR_KPARAM_INFO
	.align		4
.L_17:
        /*004c*/ 	.byte	0x04, 0x17
        /*004e*/ 	.short	(.L_19 - .L_18)
.L_18:
        /*0050*/ 	.word	0x00000000
        /*0054*/ 	.short	0x0004
        /*0056*/ 	.short	0x0020
        /*0058*/ 	.byte	0x00, 0xf0, 0x21, 0x00


	//----- nvinfo : EIATTR_KPARAM_INFO
	.align		4
.L_19:
        /*005c*/ 	.byte	0x04, 0x17
        /*005e*/ 	.short	(.L_21 - .L_20)
.L_20:
        /*0060*/ 	.word	0x00000000
        /*0064*/ 	.short	0x0003
        /*0066*/ 	.short	0x0018
        /*0068*/ 	.byte	0x00, 0xf0, 0x21, 0x00


	//----- nvinfo : EIATTR_KPARAM_INFO
	.align		4
.L_21:
        /*006c*/ 	.byte	0x04, 0x17
        /*006e*/ 	.short	(.L_23 - .L_22)
.L_22:
        /*0070*/ 	.word	0x00000000
        /*0074*/ 	.short	0x0002
        /*0076*/ 	.short	0x0010
        /*0078*/ 	.byte	0x00, 0xf0, 0x21, 0x00


	//----- nvinfo : EIATTR_KPARAM_INFO
	.align		4
.L_23:
        /*007c*/ 	.byte	0x04, 0x17
        /*007e*/ 	.short	(.L_25 - .L_24)
.L_24:
        /*0080*/ 	.word	0x00000000
        /*0084*/ 	.short	0x0001
        /*0086*/ 	.short	0x0008
        /*0088*/ 	.byte	0x00, 0xf0, 0x21, 0x00


	//----- nvinfo : EIATTR_KPARAM_INFO
	.align		4
.L_25:
        /*008c*/ 	.byte	0x04, 0x17
        /*008e*/ 	.short	(.L_27 - .L_26)
.L_26:
        /*0090*/ 	.word	0x00000000
        /*0094*/ 	.short	0x0000
        /*0096*/ 	.short	0x0000
        /*0098*/ 	.byte	0x00, 0xf0, 0x21, 0x00


	//----- nvinfo : EIATTR_MAXREG_COUNT
	.align		4
.L_27:
        /*009c*/ 	.byte	0x03, 0x1b
        /*009e*/ 	.short	0x00ff


	//----- nvinfo : EIATTR_EXIT_INSTR_OFFSETS
	.align		4
        /*00a0*/ 	.byte	0x04, 0x1c
        /*00a2*/ 	.short	(.L_29 - .L_28)


	//   ....[0]....
.L_28:
        /*00a4*/ 	.word	0x00002d50


	//   ....[1]....
        /*00a8*/ 	.word	0x00002d70


	//----- nvinfo : EIATTR_MAX_THREADS
	.align		4
.L_29:
        /*00ac*/ 	.byte	0x04, 0x05
        /*00ae*/ 	.short	(.L_31 - .L_30)
.L_30:
        /*00b0*/ 	.word	0x00000100
        /*00b4*/ 	.word	0x00000001
        /*00b8*/ 	.word	0x00000001
.L_31:


//--------------------- .nv.rel.action            --------------------------
	.section	.nv.rel.action,"",@"SHT_CUDA_RELOCINFO"
	.align	8
	.sectionentsize	8
        /*0000*/ 	.byte	0x73, 0x00, 0x00, 0x00, 0x00, 0x00, 0x00, 0x00, 0x00, 0x00, 0x00, 0x11, 0x25, 0x00, 0x05, 0x36


//--------------------- .nv.constant0.triton__0d1d2d3d4d5d6de7de --------------------------
	.section	.nv.constant0.triton__0d1d2d3d4d5d6de7de,"a",@progbits
	.align	4
.nv.constant0.triton__0d1d2d3d4d5d6de7de:
	.zero		408


//--------------------- .text.triton__0d1d2d3d4d5d6de7de --------------------------
	.section	.text.triton__0d1d2d3d4d5d6de7de,"ax",@progbits
	.sectionflags	@"SHF_BARRIERS=1"
	.sectioninfo	@"SHI_REGISTERS=78"
	.align	128
        .global         triton__0d1d2d3d4d5d6de7de
        .type           triton__0d1d2d3d4d5d6de7de,@function
        .size           triton__0d1d2d3d4d5d6de7de,(.L_x_1 - triton__0d1d2d3d4d5d6de7de)
        .other          triton__0d1d2d3d4d5d6de7de,@"STO_CUDA_ENTRY STV_DEFAULT"
triton__0d1d2d3d4d5d6de7de:
.text.triton__0d1d2d3d4d5d6de7de:
[----:B------:R-:W-:-:S02]  /*0000*/  IMAD.MOV.U32 R1, RZ, RZ, c[0x0][0x28] ;  /* 0x00000a00ff017624 */ /* 0x000fc400078e00ff */
[----:B------:R-:W0:Y:S01]  /*0010*/  S2R R54, SR_TID.X ;  /* 0x0000000000367919 */ /* 0x000e220000002100 */
[----:B------:R-:W-:Y:S01]  /*0020*/  IMAD.MOV.U32 R50, RZ, RZ, 0x2 ;  /* 0x00000002ff327424 */ /* 0x000fe200078e00ff */
[----:B------:R-:W-:Y:S01]  /*0030*/  CS2R R12, SRZ ;  /* 0x00000000000c7805 */ /* 0x000fe2000001ff00 */
[----:B------:R-:W-:Y:S01]  /*0040*/  CS2R R14, SRZ ;  /* 0x00000000000e7805 */ /* 0x000fe2000001ff00 */
[----:B------:R-:W1:Y:S01]  /*0050*/  S2R R52, SR_CTAID.Y ;  /* 0x0000000000347919 */ /* 0x000e620000002600 */
[----:B------:R-:W-:-:S03]  /*0060*/  ULDC.64 UR4, c[0x0][0x118] ;  /* 0x0000460000047ab9 */ /* 0x000fc60000000a00 */
[----:B------:R-:W2:Y:S01]  /*0070*/  S2R R53, SR_CTAID.X ;  /* 0x0000000000357919 */ /* 0x000ea20000002500 */
[----:B0-----:R-:W-:Y:S01]  /*0080*/  SHF.R.U32.HI R47, RZ, 0x5, R54 ;  /* 0x00000005ff2f7819 */ /* 0x001fe20000011636 */
[----:B------:R-:W-:Y:S02]  /*0090*/  IMAD.SHL.U32 R46, R54, 0x8, RZ ;  /* 0x00000008362e7824 */ /* 0x000fe400078e00ff */
[----:B-1----:R-:W-:Y:S01]  /*00a0*/  IMAD.SHL.U32 R56, R52, 0x10, RZ ;  /* 0x0000001034387824 */ /* 0x002fe200078e00ff */
[----:B------:R-:W-:Y:S02]  /*00b0*/  SGXT.U32 R47, R47, 0x3 ;  /* 0x000000032f2f781a */ /* 0x000fe40000000000 */
[----:B------:R-:W-:Y:S01]  /*00c0*/  LOP3.LUT R46, R46, 0xf8, RZ, 0xe2, !PT ;  /* 0x000000f82e2e7812 */ /* 0x000fe200078ee2ff */
[----:B--2---:R-:W-:Y:S01]  /*00d0*/  IMAD.SHL.U32 R53, R53, 0x100, RZ ;  /* 0x0000010035357824 */ /* 0x004fe200078e00ff */
[----:B------:R-:W-:-:S04]  /*00e0*/  LOP3.LUT R11, R56, R47, RZ, 0xfc, !PT ;  /* 0x0000002f380b7212 */ /* 0x000fc800078efcff */
[----:B------:R-:W-:-:S04]  /*00f0*/  SHF.R.S32.HI R0, RZ, 0x1f, R11 ;  /* 0x0000001fff007819 */ /* 0x000fc8000001140b */
[CC--:B------:R-:W-:Y:S02]  /*0100*/  LEA.HI R3, R0.reuse, R11.reuse, RZ, 0x2 ;  /* 0x0000000b00037211 */ /* 0x0c0fe400078f10ff */
[----:B------:R-:W-:Y:S02]  /*0110*/  LEA.HI R0, R0, R11, RZ, 0x4 ;  /* 0x0000000b00007211 */ /* 0x000fe400078f20ff */
[----:B------:R-:W-:-:S03]  /*0120*/  SHF.R.S32.HI R55, RZ, 0x2, R3 ;  /* 0x00000002ff377819 */ /* 0x000fc60000011403 */
[----:B------:R-:W-:Y:S01]  /*0130*/  IMAD.SHL.U32 R45, R0, 0x80, RZ ;  /* 0x00000080002d7824 */ /* 0x000fe200078e00ff */
[----:B------:R-:W-:-:S04]  /*0140*/  LEA.HI R2, R55, R55, RZ, 0x2 ;  /* 0x0000003737027211 */ /* 0x000fc800078f10ff */
[----:B------:R-:W-:Y:S02]  /*0150*/  LOP3.LUT R2, R2, 0xfffffffc, RZ, 0xc0, !PT ;  /* 0xfffffffc02027812 */ /* 0x000fe400078ec0ff */
[----:B------:R-:W-:-:S03]  /*0160*/  LOP3.LUT R45, R45, 0xfffff800, RZ, 0xc0, !PT ;  /* 0xfffff8002d2d7812 */ /* 0x000fc600078ec0ff */
[----:B------:R-:W-:Y:S02]  /*0170*/  IMAD.IADD R4, R55, 0x1, -R2 ;  /* 0x0000000137047824 */ /* 0x000fe400078e0a02 */
[----:B------:R-:W-:-:S03]  /*0180*/  IMAD.IADD R2, R46, 0x1, R53 ;  /* 0x000000012e027824 */ /* 0x000fc600078e0235 */
[----:B------:R-:W-:Y:S02]  /*0190*/  ISETP.GE.AND P2, PT, R4, 0x2, PT ;  /* 0x000000020400780c */ /* 0x000fe40003f46270 */
[----:B------:R-:W-:Y:S02]  /*01a0*/  LOP3.LUT R4, R0, 0xfffff0, RZ, 0xc0, !PT ;  /* 0x00fffff000047812 */ /* 0x000fe400078ec0ff */
[C---:B------:R-:W-:Y:S02]  /*01b0*/  ISETP.GT.AND P5, PT, R2.reuse, 0x7f, !P2 ;  /* 0x0000007f0200780c */ /* 0x040fe400057a4270 */
[----:B------:R-:W-:Y:S01]  /*01c0*/  LOP3.LUT R6, R3, 0xfffffc, RZ, 0xc0, !PT ;  /* 0x00fffffc03067812 */ /* 0x000fe200078ec0ff */
[C---:B------:R-:W-:Y:S01]  /*01d0*/  IMAD.IADD R4, R11.reuse, 0x1, -R4 ;  /* 0x000000010b047824 */ /* 0x040fe200078e0a04 */
[C---:B------:R-:W-:Y:S02]  /*01e0*/  ISETP.LT.AND P0, PT, R2.reuse, 0x100, P5 ;  /* 0x000001000200780c */ /* 0x040fe40002f01270 */
[----:B------:R-:W-:Y:S01]  /*01f0*/  IADD3 R0, R2, -0x80, RZ ;  /* 0xffffff8002007810 */ /* 0x000fe20007ffe0ff */
[----:B------:R-:W-:Y:S01]  /*0200*/  IMAD R19, R4, 0x100, R45 ;  /* 0x0000010004137824 */ /* 0x000fe200078e022d */
[C---:B------:R-:W-:Y:S01]  /*0210*/  ISETP.LT.AND P0, PT, R11.reuse, 0x40, P0 ;  /* 0x000000400b00780c */ /* 0x040fe20000701270 */
[----:B------:R-:W-:-:S02]  /*0220*/  IMAD.IADD R3, R11, 0x1, -R6 ;  /* 0x000000010b037824 */ /* 0x000fc400078e0a06 */
[----:B------:R-:W-:Y:S02]  /*0230*/  IMAD.IADD R5, R19, 0x1, R0 ;  /* 0x0000000113057824 */ /* 0x000fe400078e0200 */
[----:B------:R-:W-:Y:S02]  /*0240*/  IMAD R44, R3, 0x100, R2 ;  /* 0x00000100032c7824 */ /* 0x000fe400078e0202 */
[----:B------:R-:W-:-:S03]  /*0250*/  IMAD.WIDE R4, R5, R50, c[0x0][0x160] ;  /* 0x0000580005047625 */ /* 0x000fc600078e0232 */
[C---:B------:R-:W-:Y:S01]  /*0260*/  IADD3 R6, R44.reuse, -0x80, RZ ;  /* 0xffffff802c067810 */ /* 0x040fe20007ffe0ff */
[----:B------:R-:W-:Y:S01]  /*0270*/  IMAD.MOV.U32 R49, RZ, RZ, 0x4 ;  /* 0x00000004ff317424 */ /* 0x000fe200078e00ff */
[----:B------:R-:W-:Y:S01]  /*0280*/  IADD3 R8, R44, -0x7c, RZ ;  /* 0xffffff842c087810 */ /* 0x000fe20007ffe0ff */
[----:B------:R0:W2:Y:S01]  /*0290*/  @P0 LDG.E.EL.128 R12, [R4.64] ;  /* 0x00000004040c0981 */ /* 0x0000a2000c2e1d00 */
[----:B------:R-:W-:Y:S01]  /*02a0*/  CS2R R28, SRZ ;  /* 0x00000000001c7805 */ /* 0x000fe2000001ff00 */
[----:B------:R-:W-:Y:S01]  /*02b0*/  CS2R R30, SRZ ;  /* 0x00000000001e7805 */ /* 0x000fe2000001ff00 */
[----:B------:R-:W-:Y:S01]  /*02c0*/  CS2R R32, SRZ ;  /* 0x0000000000207805 */ /* 0x000fe2000001ff00 */
[----:B------:R-:W-:Y:S01]  /*02d0*/  CS2R R34, SRZ ;  /* 0x0000000000227805 */ /* 0x000fe2000001ff00 */
[----:B------:R-:W-:-:S04]  /*02e0*/  IMAD.WIDE R6, R6, R49, c[0x0][0x170] ;  /* 0x00005c0006067625 */ /* 0x000fc800078e0231 */
[----:B------:R-:W-:Y:S01]  /*02f0*/  IMAD.WIDE R8, R8, R49, c[0x0][0x170] ;  /* 0x00005c0008087625 */ /* 0x000fe200078e0231 */
[----:B------:R1:W3:Y:S01]  /*0300*/  @P0 LDG.E.EL.128 R28, [R6.64] ;  /* 0x00000004061c0981 */ /* 0x0002e2000c2e1d00 */
[----:B------:R-:W-:-:S03]  /*0310*/  ISETP.LT.AND P4, PT, R2, 0x100, !P2 ;  /* 0x000001000200780c */ /* 0x000fc60005781270 */
[----:B------:R4:W5:Y:S01]  /*0320*/  @P0 LDG.E.EL.128 R32, [R8.64] ;  /* 0x0000000408200981 */ /* 0x000962000c2e1d00 */
[----:B------:R-:W-:Y:S01]  /*0330*/  ISETP.LT.AND P4, PT, R11, 0x40, P4 ;  /* 0x000000400b00780c */ /* 0x000fe20002781270 */
[----:B0-----:R-:W-:Y:S01]  /*0340*/  IMAD.IADD R5, R2, 0x1, R19 ;  /* 0x0000000102057824 */ /* 0x001fe200078e0213 */
[----:B------:R-:W-:Y:S01]  /*0350*/  LOP3.LUT R3, R56, 0x8, R47, 0xfe, !PT ;  /* 0x0000000838037812 */ /* 0x000fe200078efe2f */
[----:B------:R-:W-:Y:S01]  /*0360*/  CS2R R16, SRZ ;  /* 0x0000000000107805 */ /* 0x000fe2000001ff00 */
[----:B------:R-:W-:Y:S01]  /*0370*/  CS2R R18, SRZ ;  /* 0x0000000000127805 */ /* 0x000fe2000001ff00 */
[----:B------:R-:W-:Y:S01]  /*0380*/  IMAD.WIDE R4, R5, R50, c[0x0][0x160] ;  /* 0x0000580005047625 */ /* 0x000fe200078e0232 */
[----:B------:R-:W-:Y:S01]  /*0390*/  SHF.R.S32.HI R10, RZ, 0x1f, R3 ;  /* 0x0000001fff0a7819 */ /* 0x000fe20000011403 */
[----:B------:R-:W-:Y:S01]  /*03a0*/  CS2R R20, SRZ ;  /* 0x0000000000147805 */ /* 0x000fe2000001ff00 */
[----:B------:R-:W-:Y:S01]  /*03b0*/  CS2R R22, SRZ ;  /* 0x0000000000167805 */ /* 0x000fe2000001ff00 */
[----:B----4-:R-:W-:Y:S01]  /*03c0*/  IMAD.WIDE R8, R44, R49, c[0x0][0x168] ;  /* 0x00005a002c087625 */ /* 0x010fe200078e0231 */
[----:B------:R-:W-:-:S03]  /*03d0*/  LEA.HI R26, R10, R3, RZ, 0x2 ;  /* 0x000000030a1a7211 */ /* 0x000fc600078f10ff */
[----:B------:R0:W4:Y:S01]  /*03e0*/  @P4 LDG.E.EL.128 R16, [R4.64] ;  /* 0x0000000404104981 */ /* 0x000122000c2e1d00 */
[----:B-1----:R-:W-:-:S03]  /*03f0*/  SHF.R.S32.HI R6, RZ, 0x2, R26 ;  /* 0x00000002ff067819 */ /* 0x002fc6000001141a */
[----:B------:R1:W4:Y:S01]  /*0400*/  @P4 LDG.E.EL.128 R20, [R8.64] ;  /* 0x0000000408144981 */ /* 0x000322000c2e1d00 */
[----:B------:R-:W-:Y:S02]  /*0410*/  LEA.HI R7, R6, R6, RZ, 0x2 ;  /* 0x0000000606077211 */ /* 0x000fe400078f10ff */
[----:B------:R-:W-:Y:S02]  /*0420*/  LEA.HI R24, R10, R3, RZ, 0x4 ;  /* 0x000000030a187211 */ /* 0x000fe400078f20ff */
[----:B------:R-:W-:Y:S02]  /*0430*/  LOP3.LUT R7, R7, 0xfffffffc, RZ, 0xc0, !PT ;  /* 0xfffffffc07077812 */ /* 0x000fe400078ec0ff */
[C---:B0-----:R-:W-:Y:S01]  /*0440*/  LOP3.LUT R4, R24.reuse, 0xfffff0, RZ, 0xc0, !PT ;  /* 0x00fffff018047812 */ /* 0x041fe200078ec0ff */
[----:B------:R-:W-:Y:S01]  /*0450*/  IMAD.SHL.U32 R5, R24, 0x80, RZ ;  /* 0x0000008018057824 */ /* 0x000fe200078e00ff */
[----:B------:R-:W-:Y:S01]  /*0460*/  IADD3 R36, R44, 0x4, RZ ;  /* 0x000000042c247810 */ /* 0x000fe20007ffe0ff */
[----:B------:R-:W-:Y:S01]  /*0470*/  IMAD.IADD R7, R6, 0x1, -R7 ;  /* 0x0000000106077824 */ /* 0x000fe200078e0a07 */
[----:B------:R-:W-:Y:S01]  /*0480*/  CS2R R24, SRZ ;  /* 0x0000000000187805 */ /* 0x000fe2000001ff00 */
[----:B------:R-:W-:Y:S01]  /*0490*/  IMAD.IADD R4, R3, 0x1, -R4 ;  /* 0x0000000103047824 */ /* 0x000fe200078e0a04 */
[----:B------:R-:W-:Y:S01]  /*04a0*/  LOP3.LUT R5, R5, 0xfffff800, RZ, 0xc0, !PT ;  /* 0xfffff80005057812 */ /* 0x000fe200078ec0ff */
[----:B------:R-:W-:Y:S01]  /*04b0*/  IMAD.WIDE R36, R36, R49, c[0x0][0x168] ;  /* 0x00005a0024247625 */ /* 0x000fe200078e0231 */
[----:B------:R-:W-:-:S03]  /*04c0*/  ISETP.GE.AND P1, PT, R7, 0x2, PT ;  /* 0x000000020700780c */ /* 0x000fc60003f26270 */
[----:B------:R-:W-:Y:S01]  /*04d0*/  IMAD R43, R4, 0x100, R5 ;  /* 0x00000100042b7824 */ /* 0x000fe200078e0205 */
[----:B------:R-:W-:Y:S02]  /*04e0*/  ISETP.GT.AND P6, PT, R2, 0x7f, !P1 ;  /* 0x0000007f0200780c */ /* 0x000fe40004fc4270 */
[----:B------:R-:W-:Y:S01]  /*04f0*/  LOP3.LUT R4, R26, 0xfffffc, RZ, 0xc0, !PT ;  /* 0x00fffffc1a047812 */ /* 0x000fe200078ec0ff */
[----:B------:R-:W-:Y:S01]  /*0500*/  IMAD.IADD R39, R43, 0x1, R0 ;  /* 0x000000012b277824 */ /* 0x000fe200078e0200 */
[----:B------:R-:W-:Y:S01]  /*0510*/  ISETP.LT.AND P3, PT, R2, 0x100, P6 ;  /* 0x000001000200780c */ /* 0x000fe20003761270 */
[----:B------:R-:W-:Y:S02]  /*0520*/  CS2R R26, SRZ ;  /* 0x00000000001a7805 */ /* 0x000fe4000001ff00 */
[C---:B-1----:R-:W-:Y:S01]  /*0530*/  IMAD.IADD R9, R3.reuse, 0x1, -R4 ;  /* 0x0000000103097824 */ /* 0x042fe200078e0a04 */
[----:B------:R-:W-:Y:S01]  /*0540*/  ISETP.LT.AND P3, PT, R3, 0x40, P3 ;  /* 0x000000400300780c */ /* 0x000fe20001f61270 */
[----:B------:R-:W-:-:S04]  /*0550*/  IMAD.WIDE R38, R39, R50, c[0x0][0x160] ;  /* 0x0000580027267625 */ /* 0x000fc800078e0232 */
[----:B------:R-:W-:-:S05]  /*0560*/  IMAD R0, R9, 0x100, R2 ;  /* 0x0000010009007824 */ /* 0x000fca00078e0202 */
[----:B------:R-:W-:-:S03]  /*0570*/  IADD3 R8, R0, -0x80, RZ ;  /* 0xffffff8000087810 */ /* 0x000fc60007ffe0ff */
[----:B------:R0:W4:Y:S02]  /*0580*/  @P3 LDG.E.EL.128 R24, [R38.64] ;  /* 0x0000000426183981 */ /* 0x000124000c2e1d00 */
[----:B------:R-:W-:Y:S01]  /*0590*/  IMAD.WIDE R8, R8, R49, c[0x0][0x170] ;  /* 0x00005c0008087625 */ /* 0x000fe200078e0231 */
[----:B0-----:R-:W-:Y:S01]  /*05a0*/  CS2R R38, SRZ ;  /* 0x0000000000267805 */ /* 0x001fe2000001ff00 */
[----:B--2---:R-:W-:Y:S02]  /*05b0*/  SEL R7, R12, RZ, P0 ;  /* 0x000000ff0c077207 */ /* 0x004fe40000000000 */
[----:B------:R-:W-:Y:S02]  /*05c0*/  SEL R10, R13, RZ, P0 ;  /* 0x000000ff0d0a7207 */ /* 0x000fe40000000000 */
[----:B------:R-:W-:Y:S01]  /*05d0*/  SEL R40, R14, RZ, P0 ;  /* 0x000000ff0e287207 */ /* 0x000fe20000000000 */
[----:B------:R-:W-:Y:S01]  /*05e0*/  CS2R R12, SRZ ;  /* 0x00000000000c7805 */ /* 0x000fe2000001ff00 */
[----:B------:R-:W-:Y:S01]  /*05f0*/  SEL R41, R15, RZ, P0 ;  /* 0x000000ff0f297207 */ /* 0x000fe20000000000 */
[----:B------:R-:W-:Y:S01]  /*0600*/  IMAD.U32 R4, R7, 0x10000, RZ ;  /* 0x0001000007047824 */ /* 0x000fe200078e00ff */
[----:B------:R-:W-:Y:S01]  /*0610*/  CS2R R14, SRZ ;  /* 0x00000000000e7805 */ /* 0x000fe2000001ff00 */
[----:B---3--:R-:W-:-:S02]  /*0620*/  SEL R51, R28, RZ, P0 ;  /* 0x000000ff1c337207 */ /* 0x008fc40000000000 */
[----:B------:R-:W-:Y:S02]  /*0630*/  SEL R58, R29, RZ, P0 ;  /* 0x000000ff1d3a7207 */ /* 0x000fe40000000000 */
[----:B------:R-:W-:Y:S01]  /*0640*/  SEL R59, R30, RZ, P0 ;  /* 0x000000ff1e3b7207 */ /* 0x000fe20000000000 */
[----:B------:R0:W2:Y:S01]  /*0650*/  @P4 LDG.E.EL.128 R12, [R36.64] ;  /* 0x00000004240c4981 */ /* 0x0000a2000c2e1d00 */
[----:B------:R-:W-:Y:S02]  /*0660*/  SEL R62, R31, RZ, P0 ;  /* 0x000000ff1f3e7207 */ /* 0x000fe40000000000 */
[----:B-----5:R-:W-:Y:S02]  /*0670*/  SEL R48, R32, RZ, P0 ;  /* 0x000000ff20307207 */ /* 0x020fe40000000000 */
[----:B------:R-:W-:Y:S02]  /*0680*/  SEL R57, R33, RZ, P0 ;  /* 0x000000ff21397207 */ /* 0x000fe40000000000 */
[----:B------:R-:W-:-:S02]  /*0690*/  SEL R60, R34, RZ, P0 ;  /* 0x000000ff223c7207 */ /* 0x000fc40000000000 */
[----:B------:R-:W-:Y:S02]  /*06a0*/  SEL R61, R35, RZ, P0 ;  /* 0x000000ff233d7207 */ /* 0x000fe40000000000 */
[----:B------:R-:W-:Y:S02]  /*06b0*/  ISETP.LT.AND P0, PT, R2, 0x100, !P1 ;  /* 0x000001000200780c */ /* 0x000fe40004f01270 */
[----:B------:R-:W-:Y:S01]  /*06c0*/  LOP3.LUT R4, R4, 0x80000000, RZ, 0x3c, !PT ;  /* 0x8000000004047812 */ /* 0x000fe200078e3cff */
[----:B------:R-:W-:Y:S01]  /*06d0*/  CS2R R28, SRZ ;  /* 0x00000000001c7805 */ /* 0x000fe2000001ff00 */
[----:B------:R-:W-:Y:S01]  /*06e0*/  ISETP.LT.AND P0, PT, R3, 0x40, P0 ;  /* 0x000000400300780c */ /* 0x000fe20000701270 */
[----:B------:R-:W-:Y:S02]  /*06f0*/  CS2R R30, SRZ ;  /* 0x00000000001e7805 */ /* 0x000fe4000001ff00 */
[----:B------:R-:W-:Y:S01]  /*0700*/  FFMA R4, R4, R51, RZ ;  /* 0x0000003304047223 */ /* 0x000fe200000000ff */
[----:B------:R-:W-:Y:S01]  /*0710*/  IMAD.IADD R51, R2, 0x1, R43 ;  /* 0x0000000102337824 */ /* 0x000fe200078e022b */
[----:B------:R-:W-:Y:S01]  /*0720*/  CS2R R32, SRZ ;  /* 0x0000000000207805 */ /* 0x000fe2000001ff00 */
[----:B------:R-:W-:Y:S01]  /*0730*/  CS2R R34, SRZ ;  /* 0x0000000000227805 */ /* 0x000fe2000001ff00 */
[----:B------:R1:W3:Y:S01]  /*0740*/  @P3 LDG.E.EL.128 R28, [R8.64] ;  /* 0x00000004081c3981 */ /* 0x0002e2000c2e1d00 */
[----:B------:R-:W-:Y:S01]  /*0750*/  IMAD.WIDE R50, R51, R50, c[0x0][0x160] ;  /* 0x0000580033327625 */ /* 0x000fe200078e0232 */
[----:B0-----:R-:W-:-:S03]  /*0760*/  CS2R R36, SRZ ;  /* 0x0000000000247805 */ /* 0x001fc6000001ff00 */
[----:B------:R-:W-:Y:S01]  /*0770*/  IMAD.WIDE R42, R0, R49, c[0x0][0x168] ;  /* 0x00005a00002a7625 */ /* 0x000fe200078e0231 */
[----:B------:R0:W5:Y:S04]  /*0780*/  @P0 LDG.E.EL.128 R32, [R50.64] ;  /* 0x0000000432200981 */ /* 0x000168000c2e1d00 */
[----:B------:R0:W5:Y:S01]  /*0790*/  @P0 LDG.E.EL.128 R36, [R42.64] ;  /* 0x000000042a240981 */ /* 0x000162000c2e1d00 */
[----:B----4-:R-:W-:Y:S02]  /*07a0*/  SEL R16, R16, RZ, P4 ;  /* 0x000000ff10107207 */ /* 0x010fe40002000000 */
[----:B------:R-:W-:Y:S02]  /*07b0*/  PRMT R7, R7, 0x7632, R7 ;  /* 0x0000763207077816 */ /* 0x000fe40000000007 */
[----:B------:R-:W-:Y:S01]  /*07c0*/  SEL R20, R20, RZ, P4 ;  /* 0x000000ff14147207 */ /* 0x000fe20002000000 */
[----:B-1----:R-:W-:Y:S01]  /*07d0*/  IMAD.U32 R9, R16, 0x10000, RZ ;  /* 0x0001000010097824 */ /* 0x002fe200078e00ff */
[----:B------:R-:W-:Y:S01]  /*07e0*/  FSEL R4, R4, RZ, P5 ;  /* 0x000000ff04047208 */ /* 0x000fe20002800000 */
[----:B------:R-:W-:Y:S01]  /*07f0*/  IMAD.U32 R7, R7, 0x10000, RZ ;  /* 0x0001000007077824 */ /* 0x000fe200078e00ff */
[C---:B------:R-:W-:Y:S01]  /*0800*/  PRMT R8, R10.reuse, 0x7632, R8 ;  /* 0x000076320a087816 */ /* 0x040fe20000000008 */
[----:B------:R-:W-:-:S02]  /*0810*/  IMAD.U32 R10, R10, 0x10000, RZ ;  /* 0x000100000a0a7824 */ /* 0x000fc400078e00ff */
[----:B------:R-:W-:Y:S01]  /*0820*/  FFMA R4, R9, R20, R4 ;  /* 0x0000001409047223 */ /* 0x000fe20000000004 */
[----:B------:R-:W-:Y:S01]  /*0830*/  LOP3.LUT R7, R7, 0x80000000, RZ, 0x3c, !PT ;  /* 0x8000000007077812 */ /* 0x000fe200078e3cff */
[----:B------:R-:W-:Y:S01]  /*0840*/  IMAD.U32 R9, R8, 0x10000, RZ ;  /* 0x0001000008097824 */ /* 0x000fe200078e00ff */
[----:B------:R-:W-:-:S03]  /*0850*/  LOP3.LUT R8, R10, 0x80000000, RZ, 0x3c, !PT ;  /* 0x800000000a087812 */ /* 0x000fc600078e3cff */
[----:B------:R-:W-:Y:S01]  /*0860*/  FFMA R58, R7, R58, RZ ;  /* 0x0000003a073a7223 */ /* 0x000fe200000000ff */
[----:B------:R-:W-:Y:S01]  /*0870*/  PRMT R7, R16, 0x7632, R7 ;  /* 0x0000763210077816 */ /* 0x000fe20000000007 */
[----:B------:R-:W-:Y:S01]  /*0880*/  FFMA R8, R8, R59, RZ ;  /* 0x0000003b08087223 */ /* 0x000fe200000000ff */
[----:B------:R-:W-:Y:S02]  /*0890*/  SEL R17, R17, RZ, P4 ;  /* 0x000000ff11117207 */ /* 0x000fe40002000000 */
[----:B------:R-:W-:Y:S01]  /*08a0*/  SEL R20, R18, RZ, P4 ;  /* 0x000000ff12147207 */ /* 0x000fe20002000000 */
[----:B------:R-:W-:Y:S01]  /*08b0*/  IMAD.U32 R16, R7, 0x10000, RZ ;  /* 0x0001000007107824 */ /* 0x000fe200078e00ff */
[----:B------:R-:W-:Y:S02]  /*08c0*/  LOP3.LUT R9, R9, 0x80000000, RZ, 0x3c, !PT ;  /* 0x8000000009097812 */ /* 0x000fe400078e3cff */
[----:B------:R-:W-:Y:S01]  /*08d0*/  SEL R18, R21, RZ, P4 ;  /* 0x000000ff15127207 */ /* 0x000fe20002000000 */
[----:B------:R-:W-:Y:S01]  /*08e0*/  IMAD.U32 R21, R17, 0x10000, RZ ;  /* 0x0001000011157824 */ /* 0x000fe200078e00ff */
[----:B------:R-:W-:-:S02]  /*08f0*/  SEL R10, R22, RZ, P4 ;  /* 0x000000ff160a7207 */ /* 0x000fc40002000000 */
[----:B------:R-:W-:Y:S02]  /*0900*/  FSEL R8, R8, RZ, P5 ;  /* 0x000000ff08087208 */ /* 0x000fe40002800000 */
[----:B------:R-:W-:Y:S01]  /*0910*/  PRMT R7, R17, 0x7632, R7 ;  /* 0x0000763211077816 */ /* 0x000fe20000000007 */
[----:B------:R-:W-:Y:S01]  /*0920*/  FFMA R62, R9, R62, RZ ;  /* 0x0000003e093e7223 */ /* 0x000fe200000000ff */
[----:B------:R-:W-:Y:S01]  /*0930*/  FSEL R9, R58, RZ, P5 ;  /* 0x000000ff3a097208 */ /* 0x000fe20002800000 */
[--C-:B------:R-:W-:Y:S02]  /*0940*/  FFMA R10, R21, R10, R8.reuse ;  /* 0x0000000a150a7223 */ /* 0x100fe40000000008 */
[----:B------:R-:W-:Y:S01]  /*0950*/  IMAD.U32 R21, R7, 0x10000, RZ ;  /* 0x0001000007157824 */ /* 0x000fe200078e00ff */
[C---:B------:R-:W-:Y:S01]  /*0960*/  PRMT R7, R40.reuse, 0x7632, R7 ;  /* 0x0000763228077816 */ /* 0x040fe20000000007 */
[----:B------:R-:W-:Y:S01]  /*0970*/  IMAD.U32 R40, R40, 0x10000, RZ ;  /* 0x0001000028287824 */ /* 0x000fe200078e00ff */
[----:B------:R-:W-:Y:S01]  /*0980*/  PRMT R8, R41, 0x7632, R8 ;  /* 0x0000763229087816 */ /* 0x000fe20000000008 */
[----:B------:R-:W-:-:S02]  /*0990*/  FFMA R9, R16, R18, R9 ;  /* 0x0000001210097223 */ /* 0x000fc40000000009 */
[----:B------:R-:W-:Y:S01]  /*09a0*/  IMAD.U32 R16, R7, 0x10000, RZ ;  /* 0x0001000007107824 */ /* 0x000fe200078e00ff */
[----:B------:R-:W-:Y:S01]  /*09b0*/  LOP3.LUT R7, R40, 0x80000000, RZ, 0x3c, !PT ;  /* 0x8000000028077812 */ /* 0x000fe200078e3cff */
[----:B------:R-:W-:Y:S01]  /*09c0*/  IMAD.U32 R8, R8, 0x10000, RZ ;  /* 0x0001000008087824 */ /* 0x000fe200078e00ff */
[----:B------:R-:W-:Y:S02]  /*09d0*/  SEL R23, R23, RZ, P4 ;  /* 0x000000ff17177207 */ /* 0x000fe40002000000 */
[----:B------:R-:W-:Y:S01]  /*09e0*/  FSEL R62, R62, RZ, P5 ;  /* 0x000000ff3e3e7208 */ /* 0x000fe20002800000 */
[----:B------:R-:W-:Y:S01]  /*09f0*/  FFMA R7, R7, R48, RZ ;  /* 0x0000003007077223 */ /* 0x000fe200000000ff */
[----:B------:R-:W-:Y:S01]  /*0a00*/  IMAD.U32 R17, R41, 0x10000, RZ ;  /* 0x0001000029117824 */ /* 0x000fe200078e00ff */
[----:B------:R-:W-:Y:S02]  /*0a10*/  LOP3.LUT R16, R16, 0x80000000, RZ, 0x3c, !PT ;  /* 0x8000000010107812 */ /* 0x000fe400078e3cff */
[----:B------:R-:W-:Y:S01]  /*0a20*/  LOP3.LUT R18, R8, 0x80000000, RZ, 0x3c, !PT ;  /* 0x8000000008127812 */ /* 0x000fe200078e3cff */
[----:B------:R-:W-:Y:S01]  /*0a30*/  FFMA R8, R21, R23, R62 ;  /* 0x0000001715087223 */ /* 0x000fe2000000003e */
[----:B------:R-:W-:-:S02]  /*0a40*/  SEL R62, R25, RZ, P3 ;  /* 0x000000ff193e7207 */ /* 0x000fc40001800000 */
[----:B------:R-:W-:Y:S01]  /*0a50*/  FSEL R7, R7, RZ, P5 ;  /* 0x000000ff07077208 */ /* 0x000fe20002800000 */
[----:B------:R-:W-:Y:S01]  /*0a60*/  FFMA R57, R16, R57, RZ ;  /* 0x0000003910397223 */ /* 0x000fe200000000ff */
[----:B------:R-:W-:Y:S02]  /*0a70*/  SEL R19, R19, RZ, P4 ;  /* 0x000000ff13137207 */ /* 0x000fe40002000000 */
[----:B------:R-:W-:Y:S02]  /*0a80*/  LOP3.LUT R17, R17, 0x80000000, RZ, 0x3c, !PT ;  /* 0x8000000011117812 */ /* 0x000fe400078e3cff */
[----:B------:R-:W-:Y:S01]  /*0a90*/  IADD3 R16, R0, -0x7c, RZ ;  /* 0xffffff8400107810 */ /* 0x000fe20007ffe0ff */
[----:B------:R-:W-:Y:S01]  /*0aa0*/  CS2R R40, SRZ ;  /* 0x0000000000287805 */ /* 0x000fe2000001ff00 */
[----:B0-----:R-:W-:Y:S01]  /*0ab0*/  CS2R R42, SRZ ;  /* 0x00000000002a7805 */ /* 0x001fe2000001ff00 */
[----:B------:R-:W-:Y:S01]  /*0ac0*/  FFMA R60, R17, R60, RZ ;  /* 0x0000003c113c7223 */ /* 0x000fe200000000ff */
[----:B------:R-:W-:Y:S01]  /*0ad0*/  SEL R63, R24, RZ, P3 ;  /* 0x000000ff183f7207 */ /* 0x000fe20001800000 */
[----:B------:R-:W-:Y:S01]  /*0ae0*/  IMAD.WIDE R16, R16, R49, c[0x0][0x170] ;  /* 0x00005c0010107625 */ /* 0x000fe200078e0231 */
[----:B------:R-:W-:-:S04]  /*0af0*/  FSEL R51, R57, RZ, P5 ;  /* 0x000000ff39337208 */ /* 0x000fc80002800000 */
[----:B------:R0:W4:Y:S01]  /*0b00*/  @P3 LDG.E.EL.128 R40, [R16.64] ;  /* 0x0000000410283981 */ /* 0x000122000c2e1d00 */
[----:B------:R-:W-:Y:S01]  /*0b10*/  FFMA R18, R18, R61, RZ ;  /* 0x0000003d12127223 */ /* 0x000fe200000000ff */
[----:B------:R-:W-:-:S04]  /*0b20*/  FSEL R50, R60, RZ, P5 ;  /* 0x000000ff3c327208 */ /* 0x000fc80002800000 */
[----:B------:R-:W-:Y:S02]  /*0b30*/  FSEL R18, R18, RZ, P5 ;  /* 0x000000ff12127208 */ /* 0x000fe40002800000 */
[----:B------:R-:W-:Y:S01]  /*0b40*/  LEA.HI R55, R55, R55, RZ, 0x2 ;  /* 0x0000003737377211 */ /* 0x000fe200078f10ff */
[----:B------:R-:W-:Y:S01]  /*0b50*/  IMAD.MOV.U32 R57, RZ, RZ, 0x2 ;  /* 0x00000002ff397424 */ /* 0x000fe200078e00ff */
[----:B------:R-:W-:Y:S02]  /*0b60*/  IADD3 R24, R44, 0x80, RZ ;  /* 0x000000802c187810 */ /* 0x000fe40007ffe0ff */
[----:B------:R-:W-:-:S03]  /*0b70*/  LOP3.LUT R55, R55, 0xfffffffc, RZ, 0xc0, !PT ;  /* 0xfffffffc37377812 */ /* 0x000fc600078ec0ff */
[----:B------:R-:W-:Y:S01]  /*0b80*/  IMAD.WIDE R24, R24, R49, c[0x0][0x170] ;  /* 0x00005c0018187625 */ /* 0x000fe200078e0231 */
[----:B--2---:R-:W-:-:S03]  /*0b90*/  SEL R21, R12, RZ, P4 ;  /* 0x000000ff0c157207 */ /* 0x004fc60002000000 */
[----:B------:R-:W-:Y:S01]  /*0ba0*/  IMAD.U32 R12, R20, 0x10000, RZ ;  /* 0x00010000140c7824 */ /* 0x000fe200078e00ff */
[----:B------:R-:W-:Y:S01]  /*0bb0*/  SEL R22, R13, RZ, P4 ;  /* 0x000000ff0d167207 */ /* 0x000fe20002000000 */
[----:B------:R-:W-:Y:S02]  /*0bc0*/  IMAD.U32 R13, R62, 0x10000, RZ ;  /* 0x000100003e0d7824 */ /* 0x000fe400078e00ff */
[----:B------:R-:W-:Y:S01]  /*0bd0*/  FFMA R7, R12, R21, R7 ;  /* 0x000000150c077223 */ /* 0x000fe20000000007 */
[----:B------:R-:W-:Y:S02]  /*0be0*/  PRMT R12, R19, 0x7632, R12 ;  /* 0x00007632130c7816 */ /* 0x000fe4000000000c */
[----:B------:R-:W-:Y:S02]  /*0bf0*/  PRMT R20, R20, 0x7632, R20 ;  /* 0x0000763214147816 */ /* 0x000fe40000000014 */
[----:B------:R-:W-:Y:S02]  /*0c00*/  LOP3.LUT R13, R13, 0x80000000, RZ, 0x3c, !PT ;  /* 0x800000000d0d7812 */ /* 0x000fe400078e3cff */
[----:B------:R-:W-:Y:S01]  /*0c10*/  SEL R48, R15, RZ, P4 ;  /* 0x000000ff0f307207 */ /* 0x000fe20002000000 */
[----:B------:R-:W-:-:S02]  /*0c20*/  IMAD.U32 R15, R12, 0x10000, RZ ;  /* 0x000100000c0f7824 */ /* 0x000fc400078e00ff */
[----:B------:R-:W-:Y:S02]  /*0c30*/  IMAD.U32 R20, R20, 0x10000, RZ ;  /* 0x0001000014147824 */ /* 0x000fe400078e00ff */
[----:B------:R-:W-:Y:S01]  /*0c40*/  IMAD.U32 R12, R63, 0x10000, RZ ;  /* 0x000100003f0c7824 */ /* 0x000fe200078e00ff */
[----:B---3--:R-:W-:Y:S01]  /*0c50*/  SEL R30, R30, RZ, P3 ;  /* 0x000000ff1e1e7207 */ /* 0x008fe20001800000 */
[----:B------:R-:W-:Y:S01]  /*0c60*/  FFMA R51, R20, R22, R51 ;  /* 0x0000001614337223 */ /* 0x000fe20000000033 */
[----:B------:R-:W-:-:S03]  /*0c70*/  SEL R21, R28, RZ, P3 ;  /* 0x000000ff1c157207 */ /* 0x000fc60001800000 */
[----:B0-----:R-:W-:Y:S01]  /*0c80*/  FFMA R17, R13, R30, RZ ;  /* 0x0000001e0d117223 */ /* 0x001fe200000000ff */
[----:B-----5:R-:W-:Y:S02]  /*0c90*/  SEL R30, R33, RZ, P0 ;  /* 0x000000ff211e7207 */ /* 0x020fe40000000000 */
[----:B------:R-:W-:Y:S02]  /*0ca0*/  LOP3.LUT R12, R12, 0x80000000, RZ, 0x3c, !PT ;  /* 0x800000000c0c7812 */ /* 0x000fe400078e3cff */
[----:B------:R-:W-:Y:S01]  /*0cb0*/  SHF.R.S32.HI R22, RZ, 0x1f, R11 ;  /* 0x0000001fff167819 */ /* 0x000fe2000001140b */
[----:B------:R-:W-:Y:S01]  /*0cc0*/  IMAD.U32 R20, R30, 0x10000, RZ ;  /* 0x000100001e147824 */ /* 0x000fe200078e00ff */
[----:B------:R-:W-:Y:S02]  /*0cd0*/  SEL R38, R38, RZ, P0 ;  /* 0x000000ff26267207 */ /* 0x000fe40000000000 */
[----:B------:R-:W-:Y:S01]  /*0ce0*/  FSEL R17, R17, RZ, P6 ;  /* 0x000000ff11117208 */ /* 0x000fe20003000000 */
[----:B------:R-:W-:Y:S01]  /*0cf0*/  FFMA R16, R12, R21, RZ ;  /* 0x000000150c107223 */ /* 0x000fe200000000ff */
[----:B------:R-:W-:-:S02]  /*0d00*/  LEA.HI R23, R22, R11, RZ, 0x4 ;  /* 0x0000000b16177211 */ /* 0x000fc400078f20ff */
[----:B------:R-:W-:Y:S01]  /*0d10*/  SEL R64, R32, RZ, P0 ;  /* 0x000000ff20407207 */ /* 0x000fe20000000000 */
[----:B------:R-:W-:Y:S01]  /*0d20*/  FFMA R59, R20, R38, R17 ;  /* 0x00000026143b7223 */ /* 0x000fe20000000011 */
[----:B------:R-:W-:Y:S02]  /*0d30*/  LOP3.LUT R20, R23, 0xfffff0, RZ, 0xc0, !PT ;  /* 0x00fffff017147812 */ /* 0x000fe400078ec0ff */
[----:B------:R-:W-:Y:S01]  /*0d40*/  SEL R36, R36, RZ, P0 ;  /* 0x000000ff24247207 */ /* 0x000fe20000000000 */
[----:B------:R-:W-:Y:S01]  /*0d50*/  IMAD.U32 R21, R64, 0x10000, RZ ;  /* 0x0001000040157824 */ /* 0x000fe200078e00ff */
[----:B------:R-:W-:Y:S01]  /*0d60*/  FSEL R16, R16, RZ, P6 ;  /* 0x000000ff10107208 */ /* 0x000fe20003000000 */
[----:B------:R-:W-:Y:S01]  /*0d70*/  IMAD.U32 R19, R19, 0x10000, RZ ;  /* 0x0001000013137824 */ /* 0x000fe200078e00ff */
[----:B------:R-:W-:Y:S01]  /*0d80*/  SEL R14, R14, RZ, P4 ;  /* 0x000000ff0e0e7207 */ /* 0x000fe20002000000 */
[----:B------:R-:W-:Y:S01]  /*0d90*/  FFMA R48, R15, R48, R18 ;  /* 0x000000300f307223 */ /* 0x000fe20000000012 */
[----:B------:R-:W-:Y:S01]  /*0da0*/  IADD3 R18, R0, 0x4, RZ ;  /* 0x0000000400127810 */ /* 0x000fe20007ffe0ff */
[----:B------:R-:W-:Y:S01]  /*0db0*/  IMAD.IADD R20, R11, 0x1, -R20 ;  /* 0x000000010b147824 */ /* 0x000fe200078e0a14 */
[C---:B------:R-:W-:Y:S01]  /*0dc0*/  ISETP.LT.AND P4, PT, R2.reuse, 0x80, !P2 ;  /* 0x000000800200780c */ /* 0x040fe20005781270 */
[----:B------:R-:W-:Y:S01]  /*0dd0*/  FFMA R60, R21, R36, R16 ;  /* 0x00000024153c7223 */ /* 0x000fe20000000010 */
[----:B------:R-:W-:Y:S01]  /*0de0*/  FFMA R50, R19, R14, R50 ;  /* 0x0000000e13327223 */ /* 0x000fe20000000032 */
[----:B------:R-:W-:Y:S01]  /*0df0*/  IADD3 R36, R2, 0x80, RZ ;  /* 0x0000008002247810 */ /* 0x000fe20007ffe0ff */
[----:B------:R-:W-:Y:S01]  /*0e00*/  CS2R R12, SRZ ;  /* 0x00000000000c7805 */ /* 0x000fe2000001ff00 */
[----:B------:R-:W-:Y:S01]  /*0e10*/  CS2R R14, SRZ ;  /* 0x00000000000e7805 */ /* 0x000fe2000001ff00 */
[----:B------:R-:W-:Y:S01]  /*0e20*/  IMAD R21, R20, 0x100, R45 ;  /* 0x0000010014157824 */ /* 0x000fe200078e022d */
[----:B------:R-:W-:Y:S01]  /*0e30*/  ISETP.LT.AND P5, PT, R11, 0x40, P4 ;  /* 0x000000400b00780c */ /* 0x000fe200027a1270 */
[----:B------:R-:W-:Y:S01]  /*0e40*/  IMAD.WIDE R18, R18, R49, c[0x0][0x168] ;  /* 0x00005a0012127625 */ /* 0x000fe200078e0231 */
[----:B------:R-:W-:-:S03]  /*0e50*/  LEA.HI R22, R22, R11, RZ, 0x2 ;  /* 0x0000000b16167211 */ /* 0x000fc600078f10ff */
[----:B------:R-:W-:Y:S01]  /*0e60*/  IMAD.IADD R32, R21, 0x1, R36 ;  /* 0x0000000115207824 */ /* 0x000fe200078e0224 */
[----:B------:R-:W-:Y:S01]  /*0e70*/  SHF.R.S32.HI R22, RZ, 0x2, R22 ;  /* 0x00000002ff167819 */ /* 0x000fe20000011416 */
[----:B------:R0:W2:Y:S01]  /*0e80*/  @P0 LDG.E.EL.128 R12, [R18.64] ;  /* 0x00000004120c0981 */ /* 0x0000a2000c2e1d00 */
[----:B------:R-:W-:Y:S01]  /*0e90*/  CS2R R16, SRZ ;  /* 0x0000000000107805 */ /* 0x000fe2000001ff00 */
[----:B------:R-:W-:Y:S01]  /*0ea0*/  IMAD.WIDE R32, R32, R57, c[0x0][0x160] ;  /* 0x0000580020207625 */ /* 0x000fe200078e0239 */
[----:B------:R-:W-:-:S03]  /*0eb0*/  CS2R R20, SRZ ;  /* 0x0000000000147805 */ /* 0x000fc6000001ff00 */
[----:B------:R-:W-:Y:S01]  /*0ec0*/  IMAD.IADD R55, R22, 0x1, -R55 ;  /* 0x0000000116377824 */ /* 0x000fe200078e0a37 */
[----:B0-----:R-:W-:Y:S01]  /*0ed0*/  CS2R R18, SRZ ;  /* 0x0000000000127805 */ /* 0x001fe2000001ff00 */
[----:B------:R-:W-:-:S05]  /*0ee0*/  CS2R R22, SRZ ;  /* 0x0000000000167805 */ /* 0x000fca000001ff00 */
[----:B------:R0:W3:Y:S04]  /*0ef0*/  @P5 LDG.E.EL.128 R16, [R32.64] ;  /* 0x0000000420105981 */ /* 0x0000e8000c2e1d00 */
[----:B------:R1:W5:Y:S01]  /*0f00*/  @P5 LDG.E.EL.128 R20, [R24.64] ;  /* 0x0000000418145981 */ /* 0x000362000c2e1d00 */
[----:B------:R-:W-:-:S04]  /*0f10*/  SHF.R.S32.HI R58, RZ, 0x1f, R3 ;  /* 0x0000001fff3a7819 */ /* 0x000fc80000011403 */
[----:B------:R-:W-:-:S04]  /*0f20*/  LEA.HI R28, R58, R3, RZ, 0x4 ;  /* 0x000000033a1c7211 */ /* 0x000fc800078f20ff */
[----:B------:R-:W-:Y:S02]  /*0f30*/  LOP3.LUT R28, R28, 0xfffff0, RZ, 0xc0, !PT ;  /* 0x00fffff01c1c7812 */ /* 0x000fe400078ec0ff */
[----:B------:R-:W-:-:S03]  /*0f40*/  PRMT R63, R63, 0x7632, R63 ;  /* 0x000076323f3f7816 */ /* 0x000fc6000000003f */
[----:B------:R-:W-:Y:S01]  /*0f50*/  IMAD.IADD R28, R3, 0x1, -R28 ;  /* 0x00000001031c7824 */ /* 0x000fe200078e0a1c */
[----:B------:R-:W-:-:S03]  /*0f60*/  PRMT R62, R62, 0x7632, R62 ;  /* 0x000076323e3e7816 */ /* 0x000fc6000000003e */
[----:B0-----:R-:W-:Y:S02]  /*0f70*/  IMAD R33, R28, 0x100, R5 ;  /* 0x000001001c217824 */ /* 0x001fe400078e0205 */
[----:B------:R-:W-:Y:S01]  /*0f80*/  IMAD.U32 R28, R63, 0x10000, RZ ;  /* 0x000100003f1c7824 */ /* 0x000fe200078e00ff */
[----:B------:R-:W-:Y:S01]  /*0f90*/  SEL R29, R29, RZ, P3 ;  /* 0x000000ff1d1d7207 */ /* 0x000fe20001800000 */
[----:B-1----:R-:W-:-:S03]  /*0fa0*/  IMAD.U32 R24, R62, 0x10000, RZ ;  /* 0x000100003e187824 */ /* 0x002fc600078e00ff */
[----:B------:R-:W-:Y:S02]  /*0fb0*/  LOP3.LUT R28, R28, 0x80000000, RZ, 0x3c, !PT ;  /* 0x800000001c1c7812 */ /* 0x000fe400078e3cff */
[----:B------:R-:W-:Y:S02]  /*0fc0*/  SEL R25, R31, RZ, P3 ;  /* 0x000000ff1f197207 */ /* 0x000fe40001800000 */
[----:B------:R-:W-:Y:S01]  /*0fd0*/  LOP3.LUT R24, R24, 0x80000000, RZ, 0x3c, !PT ;  /* 0x8000000018187812 */ /* 0x000fe200078e3cff */
[----:B------:R-:W-:Y:S01]  /*0fe0*/  FFMA R32, R28, R29, RZ ;  /* 0x0000001d1c207223 */ /* 0x000fe200000000ff */
[----:B------:R-:W-:-:S03]  /*0ff0*/  SEL R29, R26, RZ, P3 ;  /* 0x000000ff1a1d7207 */ /* 0x000fc60001800000 */
[----:B------:R-:W-:Y:S02]  /*1000*/  FFMA R25, R24, R25, RZ ;  /* 0x0000001918197223 */ /* 0x000fe400000000ff */
[----:B------:R-:W-:Y:S01]  /*1010*/  IMAD.U32 R24, R29, 0x10000, RZ ;  /* 0x000100001d187824 */ /* 0x000fe200078e00ff */
[----:B----4-:R-:W-:Y:S02]  /*1020*/  SEL R31, R40, RZ, P3 ;  /* 0x000000ff281f7207 */ /* 0x010fe40001800000 */
[----:B------:R-:W-:Y:S02]  /*1030*/  SEL R28, R27, RZ, P3 ;  /* 0x000000ff1b1c7207 */ /* 0x000fe40001800000 */
[----:B------:R-:W-:-:S05]  /*1040*/  LOP3.LUT R24, R24, 0x80000000, RZ, 0x3c, !PT ;  /* 0x8000000018187812 */ /* 0x000fca00078e3cff */
[----:B------:R-:W-:Y:S01]  /*1050*/  FFMA R26, R24, R31, RZ ;  /* 0x0000001f181a7223 */ /* 0x000fe200000000ff */
[----:B------:R-:W-:Y:S01]  /*1060*/  IMAD.U32 R24, R28, 0x10000, RZ ;  /* 0x000100001c187824 */ /* 0x000fe200078e00ff */
[----:B------:R-:W-:Y:S02]  /*1070*/  SEL R27, R42, RZ, P3 ;  /* 0x000000ff2a1b7207 */ /* 0x000fe40001800000 */
[----:B------:R-:W-:Y:S02]  /*1080*/  PRMT R29, R29, 0x7632, R29 ;  /* 0x000076321d1d7816 */ /* 0x000fe4000000001d */
[----:B------:R-:W-:-:S05]  /*1090*/  LOP3.LUT R24, R24, 0x80000000, RZ, 0x3c, !PT ;  /* 0x8000000018187812 */ /* 0x000fca00078e3cff */
[----:B------:R-:W-:Y:S01]  /*10a0*/  FFMA R27, R24, R27, RZ ;  /* 0x0000001b181b7223 */ /* 0x000fe200000000ff */
[----:B------:R-:W-:Y:S01]  /*10b0*/  IMAD.U32 R24, R29, 0x10000, RZ ;  /* 0x000100001d187824 */ /* 0x000fe200078e00ff */
[----:B------:R-:W-:Y:S02]  /*10c0*/  SEL R34, R34, RZ, P0 ;  /* 0x000000ff22227207 */ /* 0x000fe40000000000 */
[----:B------:R-:W-:Y:S02]  /*10d0*/  SEL R29, R41, RZ, P3 ;  /* 0x000000ff291d7207 */ /* 0x000fe40001800000 */
[----:B------:R-:W-:Y:S02]  /*10e0*/  LOP3.LUT R24, R24, 0x80000000, RZ, 0x3c, !PT ;  /* 0x8000000018187812 */ /* 0x000fe400078e3cff */
[----:B------:R-:W-:Y:S02]  /*10f0*/  PRMT R64, R64, 0x7632, R64 ;  /* 0x0000763240407816 */ /* 0x000fe40000000040 */
[----:B------:R-:W-:-:S02]  /*1100*/  PRMT R30, R30, 0x7632, R30 ;  /* 0x000076321e1e7816 */ /* 0x000fc4000000001e */
[----:B------:R-:W-:Y:S01]  /*1110*/  SEL R62, R35, RZ, P0 ;  /* 0x000000ff233e7207 */ /* 0x000fe20000000000 */
[----:B------:R-:W-:Y:S01]  /*1120*/  IMAD.U32 R65, R34, 0x10000, RZ ;  /* 0x0001000022417824 */ /* 0x000fe200078e00ff */
[----:B------:R-:W-:Y:S02]  /*1130*/  FSEL R26, R26, RZ, P6 ;  /* 0x000000ff1a1a7208 */ /* 0x000fe40003000000 */
[----:B------:R-:W-:Y:S01]  /*1140*/  PRMT R28, R28, 0x7632, R28 ;  /* 0x000076321c1c7816 */ /* 0x000fe2000000001c */
[----:B------:R-:W-:Y:S01]  /*1150*/  FFMA R29, R24, R29, RZ ;  /* 0x0000001d181d7223 */ /* 0x000fe200000000ff */
[----:B------:R-:W-:Y:S01]  /*1160*/  SEL R39, R39, RZ, P0 ;  /* 0x000000ff27277207 */ /* 0x000fe20000000000 */
[----:B------:R-:W-:Y:S01]  /*1170*/  IMAD.U32 R63, R64, 0x10000, RZ ;  /* 0x00010000403f7824 */ /* 0x000fe200078e00ff */
[----:B------:R-:W-:Y:S01]  /*1180*/  FSEL R25, R25, RZ, P6 ;  /* 0x000000ff19197208 */ /* 0x000fe20003000000 */
[----:B------:R-:W-:Y:S01]  /*1190*/  IMAD.U32 R30, R30, 0x10000, RZ ;  /* 0x000100001e1e7824 */ /* 0x000fe200078e00ff */
[----:B------:R-:W-:Y:S01]  /*11a0*/  SEL R43, R43, RZ, P3 ;  /* 0x000000ff2b2b7207 */ /* 0x000fe20001800000 */
[----:B------:R-:W-:Y:S01]  /*11b0*/  IMAD.U32 R64, R62, 0x10000, RZ ;  /* 0x000100003e407824 */ /* 0x000fe200078e00ff */
[----:B------:R-:W-:-:S02]  /*11c0*/  FSEL R27, R27, RZ, P6 ;  /* 0x000000ff1b1b7208 */ /* 0x000fc40003000000 */
[----:B------:R-:W-:Y:S02]  /*11d0*/  ISETP.LT.AND P3, PT, R2, 0x80, !P1 ;  /* 0x000000800200780c */ /* 0x000fe40004f61270 */
[----:B------:R-:W-:Y:S01]  /*11e0*/  PRMT R34, R34, 0x7632, R34 ;  /* 0x0000763222227816 */ /* 0x000fe20000000022 */
[----:B------:R-:W-:Y:S01]  /*11f0*/  FFMA R66, R30, R39, R25 ;  /* 0x000000271e427223 */ /* 0x000fe20000000019 */
[----:B------:R-:W-:Y:S02]  /*1200*/  ISETP.LT.AND P4, PT, R3, 0x40, P3 ;  /* 0x000000400300780c */ /* 0x000fe40001f81270 */
[----:B------:R-:W-:Y:S01]  /*1210*/  SEL R37, R37, RZ, P0 ;  /* 0x000000ff25257207 */ /* 0x000fe20000000000 */
[----:B------:R-:W-:Y:S01]  /*1220*/  IMAD.U32 R31, R34, 0x10000, RZ ;  /* 0x00010000221f7824 */ /* 0x000fe200078e00ff */
[----:B------:R-:W-:Y:S01]  /*1230*/  FSEL R32, R32, RZ, P6 ;  /* 0x000000ff20207208 */ /* 0x000fe20003000000 */
[----:B------:R-:W-:Y:S01]  /*1240*/  IMAD.IADD R36, R33, 0x1, R36 ;  /* 0x0000000121247824 */ /* 0x000fe200078e0224 */
[----:B------:R-:W-:Y:S01]  /*1250*/  CS2R R24, SRZ ;  /* 0x0000000000187805 */ /* 0x000fe2000001ff00 */
[----:B------:R-:W-:-:S02]  /*1260*/  IADD3 R38, R0, 0x80, RZ ;  /* 0x0000008000267810 */ /* 0x000fc40007ffe0ff */
[----:B------:R-:W-:Y:S01]  /*1270*/  FFMA R63, R63, R37, R32 ;  /* 0x000000253f3f7223 */ /* 0x000fe20000000020 */
[----:B------:R-:W-:Y:S01]  /*1280*/  IMAD.WIDE R36, R36, R57, c[0x0][0x160] ;  /* 0x0000580024247625 */ /* 0x000fe200078e0239 */
[----:B------:R-:W-:-:S03]  /*1290*/  CS2R R32, SRZ ;  /* 0x0000000000207805 */ /* 0x000fc6000001ff00 */
[----:B------:R-:W-:Y:S02]  /*12a0*/  IMAD.SHL.U32 R71, R54, 0x4, RZ ;  /* 0x0000000436477824 */ /* 0x000fe400078e00ff */
[-C--:B------:R-:W-:Y:S01]  /*12b0*/  IMAD.WIDE R38, R38, R49.reuse, c[0x0][0x170] ;  /* 0x00005c0026267625 */ /* 0x080fe200078e0231 */
[----:B------:R-:W-:Y:S02]  /*12c0*/  IADD3 R40, R0, 0x84, RZ ;  /* 0x0000008400287810 */ /* 0x000fe40007ffe0ff */
[----:B------:R-:W-:Y:S02]  /*12d0*/  SHF.R.S32.HI R69, RZ, 0x1b, R52 ;  /* 0x0000001bff457819 */ /* 0x000fe40000011434 */
[----:B------:R-:W-:Y:S01]  /*12e0*/  LOP3.LUT R71, R71, 0xc, RZ, 0xc0, !PT ;  /* 0x0000000c47477812 */ /* 0x000fe200078ec0ff */
[----:B------:R-:W-:Y:S01]  /*12f0*/  IMAD.WIDE R40, R40, R49, c[0x0][0x170] ;  /* 0x00005c0028287625 */ /* 0x000fe200078e0231 */
[----:B------:R-:W-:Y:S02]  /*1300*/  SGXT R69, R69, 0x1 ;  /* 0x000000014545781a */ /* 0x000fe40000000200 */
[----:B------:R-:W-:-:S02]  /*1310*/  LOP3.LUT R56, R56, R71, RZ, 0xfc, !PT ;  /* 0x0000004738387212 */ /* 0x000fc400078efcff */
[----:B------:R-:W-:Y:S02]  /*1320*/  P2R R61, PR, RZ, 0x4 ;  /* 0x00000004ff3d7803 */ /* 0x000fe40000000000 */
[----:B------:R-:W-:Y:S02]  /*1330*/  LEA.HI R69, R69, R56, RZ, 0x4 ;  /* 0x0000003845457211 */ /* 0x000fe400078f20ff */
[----:B------:R-:W-:-:S03]  /*1340*/  ISETP.GE.AND P2, PT, R56, 0x40, PT ;  /* 0x000000403800780c */ /* 0x000fc60003f46270 */
[----:B------:R-:W-:-:S05]  /*1350*/  IMAD.SHL.U32 R52, R69, 0x40, RZ ;  /* 0x0000004045347824 */ /* 0x000fca00078e00ff */
[----:B------:R-:W-:Y:S02]  /*1360*/  LOP3.LUT R52, R52, 0xfffffc00, RZ, 0xc0, !PT ;  /* 0xfffffc0034347812 */ /* 0x000fe400078ec0ff */
[----:B--2---:R-:W-:Y:S02]  /*1370*/  SEL R12, R12, RZ, P0 ;  /* 0x000000ff0c0c7207 */ /* 0x004fe40000000000 */
[----:B------:R-:W-:-:S03]  /*1380*/  SEL R14, R14, RZ, P0 ;  /* 0x000000ff0e0e7207 */ /* 0x000fc60000000000 */
[----:B------:R-:W-:Y:S01]  /*1390*/  FFMA R65, R65, R12, R26 ;  /* 0x0000000c41417223 */ /* 0x000fe2000000001a */
[----:B------:R-:W-:Y:S01]  /*13a0*/  IMAD.U32 R12, R28, 0x10000, RZ ;  /* 0x000100001c0c7824 */ /* 0x000fe200078e00ff */
[----:B------:R-:W-:Y:S01]  /*13b0*/  FFMA R64, R64, R14, R27 ;  /* 0x0000000e40407223 */ /* 0x000fe2000000001b */
[----:B------:R-:W-:Y:S02]  /*13c0*/  SEL R30, R13, RZ, P0 ;  /* 0x000000ff0d1e7207 */ /* 0x000fe40000000000 */
[----:B------:R-:W-:Y:S02]  /*13d0*/  IADD3 R14, R44, 0x84, RZ ;  /* 0x000000842c0e7810 */ /* 0x000fe40007ffe0ff */
[----:B---3--:R-:W-:Y:S02]  /*13e0*/  SEL R16, R16, RZ, P5 ;  /* 0x000000ff10107207 */ /* 0x008fe40002800000 */
[----:B-----5:R-:W-:-:S03]  /*13f0*/  SEL R28, R20, RZ, P5 ;  /* 0x000000ff141c7207 */ /* 0x020fc60002800000 */
[C---:B------:R-:W-:Y:S01]  /*1400*/  IMAD.U32 R67, R16.reuse, 0x10000, RZ ;  /* 0x0001000010437824 */ /* 0x040fe200078e00ff */
[----:B------:R-:W-:Y:S01]  /*1410*/  FSEL R20, R29, RZ, P6 ;  /* 0x000000ff1d147208 */ /* 0x000fe20003000000 */
[----:B------:R-:W-:Y:S01]  /*1420*/  CS2R R26, SRZ ;  /* 0x00000000001a7805 */ /* 0x000fe2000001ff00 */
[----:B------:R-:W-:Y:S01]  /*1430*/  PRMT R16, R16, 0x7632, R16 ;  /* 0x0000763210107816 */ /* 0x000fe20000000010 */
[----:B------:R-:W-:Y:S01]  /*1440*/  FMUL R67, R67, R28 ;  /* 0x0000001c43437220 */ /* 0x000fe20000400000 */
[----:B------:R-:W-:Y:S01]  /*1450*/  IMAD.WIDE R34, R14, R49, c[0x0][0x170] ;  /* 0x00005c000e227625 */ /* 0x000fe200078e0231 */
[----:B------:R-:W-:Y:S01]  /*1460*/  FFMA R20, R31, R30, R20 ;  /* 0x0000001e1f147223 */ /* 0x000fe20000000014 */
[----:B------:R-:W-:Y:S01]  /*1470*/  CS2R R28, SRZ ;  /* 0x00000000001c7805 */ /* 0x000fe2000001ff00 */
[----:B------:R-:W-:Y:S01]  /*1480*/  CS2R R30, SRZ ;  /* 0x00000000001e7805 */ /* 0x000fe2000001ff00 */
[----:B------:R-:W-:Y:S01]  /*1490*/  SEL R21, R21, RZ, P5 ;  /* 0x000000ff15157207 */ /* 0x000fe20002800000 */
[----:B------:R-:W-:Y:S01]  /*14a0*/  IMAD.U32 R16, R16, 0x10000, RZ ;  /* 0x0001000010107824 */ /* 0x000fe200078e00ff */
[----:B------:R-:W-:Y:S01]  /*14b0*/  SEL R17, R17, RZ, P5 ;  /* 0x000000ff11117207 */ /* 0x000fe20002800000 */
[----:B------:R0:W2:Y:S01]  /*14c0*/  @P5 LDG.E.EL.128 R24, [R34.64] ;  /* 0x0000000422185981 */ /* 0x0000a2000c2e1d00 */
[----:B------:R-:W-:Y:S01]  /*14d0*/  LOP3.LUT R12, R12, 0x80000000, RZ, 0x3c, !PT ;  /* 0x800000000c0c7812 */ /* 0x000fe200078e3cff */
[----:B------:R-:W-:-:S02]  /*14e0*/  FMUL R21, R16, R21 ;  /* 0x0000001510157220 */ /* 0x000fc40000400000 */
[----:B------:R1:W3:Y:S01]  /*14f0*/  @P4 LDG.E.EL.128 R28, [R36.64] ;  /* 0x00000004241c4981 */ /* 0x0002e2000c2e1d00 */
[----:B------:R-:W-:Y:S01]  /*1500*/  SHF.R.U32.HI R16, RZ, 0x2, R54 ;  /* 0x00000002ff107819 */ /* 0x000fe20000011636 */
[----:B------:R-:W-:Y:S01]  /*1510*/  FFMA R12, R12, R43, RZ ;  /* 0x0000002b0c0c7223 */ /* 0x000fe200000000ff */
[----:B0-----:R-:W-:Y:S01]  /*1520*/  CS2R R34, SRZ ;  /* 0x0000000000227805 */ /* 0x001fe2000001ff00 */
[----:B-1----:R-:W-:Y:S01]  /*1530*/  SEL R37, R22, RZ, P5 ;  /* 0x000000ff16257207 */ /* 0x002fe20002800000 */
[----:B------:R-:W-:-:S04]  /*1540*/  IMAD.U32 R22, R17, 0x10000, RZ ;  /* 0x0001000011167824 */ /* 0x000fc800078e00ff */
[----:B------:R0:W4:Y:S01]  /*1550*/  @P4 LDG.E.EL.128 R32, [R38.64] ;  /* 0x0000000426204981 */ /* 0x000122000c2e1d00 */
[----:B------:R-:W-:Y:S01]  /*1560*/  IMAD.SHL.U32 R43, R47, 0x8, RZ ;  /* 0x000000082f2b7824 */ /* 0x000fe200078e00ff */
[----:B------:R-:W-:Y:S01]  /*1570*/  SGXT.U32 R16, R16, 0x3 ;  /* 0x000000031010781a */ /* 0x000fe20000000000 */
[----:B------:R-:W-:Y:S02]  /*1580*/  FMUL R22, R22, R37 ;  /* 0x0000002516167220 */ /* 0x000fe40000400000 */
[----:B------:R-:W-:Y:S01]  /*1590*/  CS2R R36, SRZ ;  /* 0x0000000000247805 */ /* 0x000fe2000001ff00 */
[----:B------:R-:W-:Y:S01]  /*15a0*/  LOP3.LUT R16, R43, R16, RZ, 0xfc, !PT ;  /* 0x000000102b107212 */ /* 0x000fe200078efcff */
[----:B0-----:R-:W-:Y:S01]  /*15b0*/  CS2R R38, SRZ ;  /* 0x0000000000267805 */ /* 0x001fe2000001ff00 */
[----:B------:R-:W-:-:S05]  /*15c0*/  SHF.R.S32.HI R54, RZ, 0x2, R56 ;  /* 0x00000002ff367819 */ /* 0x000fca0000011438 */
[----:B------:R0:W5:Y:S01]  /*15d0*/  @P4 LDG.E.EL.128 R36, [R40.64] ;  /* 0x0000000428244981 */ /* 0x000162000c2e1d00 */
[----:B------:R-:W-:Y:S02]  /*15e0*/  LOP3.LUT R54, R54, 0x80000003, RZ, 0xc0, !PT ;  /* 0x8000000336367812 */ /* 0x000fe400078ec0ff */
[----:B0-----:R-:W-:-:S04]  /*15f0*/  LOP3.LUT R41, R53, R16, RZ, 0xfc, !PT ;  /* 0x0000001035297212 */ /* 0x001fc800078efcff */
[----:B------:R-:W-:-:S04]  /*1600*/  ISETP.LT.AND P6, PT, R41, 0x100, !P2 ;  /* 0x000001002900780c */ /* 0x000fc800057c1270 */
[----:B------:R-:W-:Y:S01]  /*1610*/  ISETP.EQ.AND P6, PT, R54, 0x2, P6 ;  /* 0x000000023600780c */ /* 0x000fe200037c2270 */
[----:B------:R-:W-:Y:S01]  /*1620*/  IMAD R68, R41, 0x4, R52 ;  /* 0x0000000429447824 */ /* 0x000fe200078e0234 */
[----:B------:R-:W-:Y:S01]  /*1630*/  CS2R R42, SRZ ;  /* 0x00000000002a7805 */ /* 0x000fe2000001ff00 */
[----:B------:R-:W-:Y:S02]  /*1640*/  CS2R R40, SRZ ;  /* 0x0000000000287805 */ /* 0x000fe4000001ff00 */
[----:B------:R-:W-:-:S08]  /*1650*/  IMAD.WIDE R68, R68, R49, c[0x0][0x178] ;  /* 0x00005e0044447625 */ /* 0x000fd000078e0231 */
[----:B------:R-:W2:Y:S01]  /*1660*/  @P6 LDG.E.EL.128 R40, [R68.64] ;  /* 0x0000000444286981 */ /* 0x000ea2000c2e1d00 */
[----:B------:R-:W-:Y:S02]  /*1670*/  P2R R14, PR, RZ, 0x2 ;  /* 0x00000002ff0e7803 */ /* 0x000fe40000000000 */
[----:B------:R-:W-:Y:S02]  /*1680*/  P2R R13, PR, RZ, 0x1 ;  /* 0x00000001ff0d7803 */ /* 0x000fe40000000000 */
[----:B--2---:R-:W-:Y:S02]  /*1690*/  SEL R56, R41, RZ, P6 ;  /* 0x000000ff29387207 */ /* 0x004fe40003000000 */
[----:B------:R-:W-:Y:S02]  /*16a0*/  LOP3.LUT R41, R53, 0x40, R16, 0xfe, !PT ;  /* 0x0000004035297812 */ /* 0x000fe400078efe10 */
[----:B------:R-:W-:Y:S02]  /*16b0*/  SEL R40, R40, RZ, P6 ;  /* 0x000000ff28287207 */ /* 0x000fe40003000000 */
[----:B------:R-:W-:-:S02]  /*16c0*/  SEL R42, R42, RZ, P6 ;  /* 0x000000ff2a2a7207 */ /* 0x000fc40003000000 */
[----:B------:R-:W-:Y:S02]  /*16d0*/  SEL R70, R43, RZ, P6 ;  /* 0x000000ff2b467207 */ /* 0x000fe40003000000 */
[----:B------:R-:W-:Y:S02]  /*16e0*/  ISETP.LT.AND P1, PT, R41, 0x100, !P2 ;  /* 0x000001002900780c */ /* 0x000fe40005721270 */
[C---:B------:R-:W-:Y:S02]  /*16f0*/  ISETP.NE.AND P6, PT, R54.reuse, 0x2, PT ;  /* 0x000000023600780c */ /* 0x040fe40003fc5270 */
[C-C-:B------:R-:W-:Y:S02]  /*1700*/  LOP3.LUT R43, R53.reuse, 0x80, R16.reuse, 0xfe, !PT ;  /* 0x00000080352b7812 */ /* 0x140fe400078efe10 */
[----:B------:R-:W-:Y:S02]  /*1710*/  LOP3.LUT R53, R53, 0xc0, R16, 0xfe, !PT ;  /* 0x000000c035357812 */ /* 0x000fe400078efe10 */
[----:B------:R-:W-:-:S02]  /*1720*/  ISETP.EQ.AND P1, PT, R54, 0x2, P1 ;  /* 0x000000023600780c */ /* 0x000fc40000f22270 */
[----:B------:R-:W-:Y:S01]  /*1730*/  FSEL R73, R42, RZ, !P6 ;  /* 0x000000ff2a497208 */ /* 0x000fe20007000000 */
[----:B------:R-:W-:Y:S01]  /*1740*/  IMAD R42, R41, 0x4, R52 ;  /* 0x00000004292a7824 */ /* 0x000fe200078e0234 */
[----:B------:R-:W-:Y:S01]  /*1750*/  FSEL R69, R56, RZ, !P6 ;  /* 0x000000ff38457208 */ /* 0x000fe20007000000 */
[----:B------:R-:W-:Y:S01]  /*1760*/  IMAD R16, R71, 0x101, R16 ;  /* 0x0000010147107824 */ /* 0x000fe200078e0210 */
[C---:B------:R-:W-:Y:S01]  /*1770*/  ISETP.LT.AND P0, PT, R43.reuse, 0x100, !P2 ;  /* 0x000001002b00780c */ /* 0x040fe20005701270 */
[--C-:B------:R-:W-:Y:S01]  /*1780*/  IMAD R68, R43, 0x4, R52.reuse ;  /* 0x000000042b447824 */ /* 0x100fe200078e0234 */
[C---:B------:R-:W-:Y:S01]  /*1790*/  ISETP.LT.AND P2, PT, R53.reuse, 0x100, !P2 ;  /* 0x000001003500780c */ /* 0x040fe20005741270 */
[----:B------:R-:W-:Y:S01]  /*17a0*/  IMAD R56, R53, 0x4, R52 ;  /* 0x0000000435387824 */ /* 0x000fe200078e0234 */
[----:B------:R-:W-:Y:S01]  /*17b0*/  FSEL R71, R40, RZ, !P6 ;  /* 0x000000ff28477208 */ /* 0x000fe20007000000 */
[----:B------:R-:W-:Y:S01]  /*17c0*/  IMAD.WIDE R52, R42, R49, c[0x0][0x178] ;  /* 0x00005e002a347625 */ /* 0x000fe200078e0231 */
[----:B------:R-:W-:Y:S01]  /*17d0*/  CS2R R40, SRZ ;  /* 0x0000000000287805 */ /* 0x000fe2000001ff00 */
[----:B------:R-:W-:-:S06]  /*17e0*/  CS2R R42, SRZ ;  /* 0x00000000002a7805 */ /* 0x000fcc000001ff00 */
[----:B------:R0:W2:Y:S01]  /*17f0*/  @P1 LDG.E.EL.128 R40, [R52.64] ;  /* 0x0000000434281981 */ /* 0x0000a2000c2e1d00 */
[----:B------:R-:W-:-:S03]  /*1800*/  ISETP.EQ.AND P0, PT, R54, 0x2, P0 ;  /* 0x000000023600780c */ /* 0x000fc60000702270 */
[----:B------:R1:W-:Y:S04]  /*1810*/  STS [R16.X4], R71 ;  /* 0x0000004710007388 */ /* 0x0003e80000004800 */
[----:B------:R2:W-:Y:S01]  /*1820*/  STS [R16.X4+0x808], R73 ;  /* 0x0008084910007388 */ /* 0x0005e20000004800 */
[----:B-1----:R-:W-:-:S03]  /*1830*/  FSEL R71, R70, RZ, !P6 ;  /* 0x000000ff46477208 */ /* 0x002fc60007000000 */
[----:B------:R1:W-:Y:S01]  /*1840*/  STS [R16.X4+0x404], R69 ;  /* 0x0004044510007388 */ /* 0x0003e20000004800 */
[----:B0-----:R-:W-:-:S03]  /*1850*/  IMAD.WIDE R52, R68, R49, c[0x0][0x178] ;  /* 0x00005e0044347625 */ /* 0x001fc600078e0231 */
[----:B------:R0:W-:Y:S01]  /*1860*/  STS [R16.X4+0xc0c], R71 ;  /* 0x000c0c4710007388 */ /* 0x0001e20000004800 */
[----:B--2---:R-:W-:Y:S02]  /*1870*/  SEL R40, R40, RZ, P1 ;  /* 0x000000ff28287207 */ /* 0x004fe40000800000 */
[----:B------:R-:W-:Y:S02]  /*1880*/  SEL R73, R43, RZ, P1 ;  /* 0x000000ff2b497207 */ /* 0x000fe40000800000 */
[----:B------:R-:W-:Y:S02]  /*1890*/  FSEL R43, R40, RZ, !P6 ;  /* 0x000000ff282b7208 */ /* 0x000fe40007000000 */
[----:B------:R-:W-:Y:S02]  /*18a0*/  SEL R41, R41, RZ, P1 ;  /* 0x000000ff29297207 */ /* 0x000fe40000800000 */
[----:B------:R-:W-:Y:S01]  /*18b0*/  SEL R42, R42, RZ, P1 ;  /* 0x000000ff2a2a7207 */ /* 0x000fe20000800000 */
[----:B------:R2:W-:Y:S01]  /*18c0*/  STS [R16.X4+0x100], R43 ;  /* 0x0001002b10007388 */ /* 0x0005e20000004800 */
[----:B-1----:R-:W-:-:S02]  /*18d0*/  FSEL R69, R41, RZ, !P6 ;  /* 0x000000ff29457208 */ /* 0x002fc40007000000 */
[----:B0-----:R-:W-:Y:S01]  /*18e0*/  FSEL R71, R42, RZ, !P6 ;  /* 0x000000ff2a477208 */ /* 0x001fe20007000000 */
[----:B------:R-:W-:Y:S01]  /*18f0*/  CS2R R40, SRZ ;  /* 0x0000000000287805 */ /* 0x000fe2000001ff00 */
[----:B--2---:R-:W-:-:S06]  /*1900*/  CS2R R42, SRZ ;  /* 0x00000000002a7805 */ /* 0x004fcc000001ff00 */
[----:B------:R0:W2:Y:S01]  /*1910*/  @P0 LDG.E.EL.128 R40, [R52.64] ;  /* 0x0000000434280981 */ /* 0x0000a2000c2e1d00 */
[----:B------:R-:W-:Y:S02]  /*1920*/  ISETP.EQ.AND P2, PT, R54, 0x2, P2 ;  /* 0x000000023600780c */ /* 0x000fe40001742270 */
[----:B------:R-:W-:Y:S01]  /*1930*/  FSEL R73, R73, RZ, !P6 ;  /* 0x000000ff49497208 */ /* 0x000fe20007000000 */
[----:B------:R1:W-:Y:S04]  /*1940*/  STS [R16.X4+0x504], R69 ;  /* 0x0005044510007388 */ /* 0x0003e80000004800 */
[----:B------:R1:W-:Y:S04]  /*1950*/  STS [R16.X4+0x908], R71 ;  /* 0x0009084710007388 */ /* 0x0003e80000004800 */
[----:B------:R1:W-:Y:S01]  /*1960*/  STS [R16.X4+0xd0c], R73 ;  /* 0x000d0c4910007388 */ /* 0x0003e20000004800 */
[----:B0-----:R-:W-:Y:S01]  /*1970*/  IMAD.WIDE R52, R56, R49, c[0x0][0x178] ;  /* 0x00005e0038347625 */ /* 0x001fe200078e0231 */
[----:B--2---:R-:W-:-:S02]  /*1980*/  SEL R40, R40, RZ, P0 ;  /* 0x000000ff28287207 */ /* 0x004fc40000000000 */
[----:B------:R-:W-:Y:S02]  /*1990*/  SEL R41, R41, RZ, P0 ;  /* 0x000000ff29297207 */ /* 0x000fe40000000000 */
[----:B------:R-:W-:Y:S02]  /*19a0*/  SEL R42, R42, RZ, P0 ;  /* 0x000000ff2a2a7207 */ /* 0x000fe40000000000 */
[----:B------:R-:W-:Y:S02]  /*19b0*/  SEL R43, R43, RZ, P0 ;  /* 0x000000ff2b2b7207 */ /* 0x000fe40000000000 */
[----:B------:R-:W-:Y:S02]  /*19c0*/  ISETP.NE.AND P0, PT, R13, RZ, PT ;  /* 0x000000ff0d00720c */ /* 0x000fe40003f05270 */
[----:B------:R-:W-:Y:S02]  /*19d0*/  FSEL R13, R40, RZ, !P6 ;  /* 0x000000ff280d7208 */ /* 0x000fe40007000000 */
[----:B-1----:R-:W-:-:S02]  /*19e0*/  FSEL R69, R41, RZ, !P6 ;  /* 0x000000ff29457208 */ /* 0x002fc40007000000 */
[----:B------:R-:W-:Y:S01]  /*19f0*/  FSEL R71, R42, RZ, !P6 ;  /* 0x000000ff2a477208 */ /* 0x000fe20007000000 */
[----:B------:R-:W-:Y:S01]  /*1a00*/  CS2R R40, SRZ ;  /* 0x0000000000287805 */ /* 0x000fe2000001ff00 */
[----:B------:R-:W-:Y:S02]  /*1a10*/  FSEL R73, R43, RZ, !P6 ;  /* 0x000000ff2b497208 */ /* 0x000fe40007000000 */
[----:B------:R-:W-:-:S06]  /*1a20*/  CS2R R42, SRZ ;  /* 0x00000000002a7805 */ /* 0x000fcc000001ff00 */
[----:B------:R0:W2:Y:S04]  /*1a30*/  @P2 LDG.E.EL.128 R40, [R52.64] ;  /* 0x0000000434282981 */ /* 0x0000a8000c2e1d00 */
[----:B------:R-:W-:Y:S04]  /*1a40*/  STS [R16.X4+0x200], R13 ;  /* 0x0002000d10007388 */ /* 0x000fe80000004800 */
[----:B------:R-:W-:Y:S04]  /*1a50*/  STS [R16.X4+0xa08], R71 ;  /* 0x000a084710007388 */ /* 0x000fe80000004800 */
[----:B------:R-:W-:Y:S01]  /*1a60*/  STS [R16.X4+0xe0c], R73 ;  /* 0x000e0c4910007388 */ /* 0x000fe20000004800 */
[C-C-:B0-----:R-:W-:Y:S01]  /*1a70*/  IADD3 R52, R45.reuse, 0x400, R44.reuse ;  /* 0x000004002d347810 */ /* 0x141fe20007ffe02c */
[----:B------:R-:W-:-:S02]  /*1a80*/  IMAD.IADD R68, R45, 0x1, R44 ;  /* 0x000000012d447824 */ /* 0x000fc400078e022c */
[----:B------:R-:W-:Y:S01]  /*1a90*/  IMAD R49, R47, 0x101, R46 ;  /* 0x000001012f317824 */ /* 0x000fe200078e022e */
[----:B------:R0:W-:Y:S01]  /*1aa0*/  STS [R16.X4+0x604], R69 ;  /* 0x0006044510007388 */ /* 0x0001e20000004800 */
[----:B------:R-:W-:Y:S01]  /*1ab0*/  CS2R R44, SRZ ;  /* 0x00000000002c7805 */ /* 0x000fe2000001ff00 */
[----:B------:R-:W-:Y:S01]  /*1ac0*/  CS2R R46, SRZ ;  /* 0x00000000002e7805 */ /* 0x000fe2000001ff00 */
[----:B------:R-:W-:-:S04]  /*1ad0*/  IMAD.WIDE R52, R52, R57, c[0x0][0x180] ;  /* 0x0000600034347625 */ /* 0x000fc800078e0239 */
[----:B0-----:R-:W-:Y:S01]  /*1ae0*/  IMAD.WIDE R68, R68, R57, c[0x0][0x180] ;  /* 0x0000600044447625 */ /* 0x001fe200078e0239 */
[----:B--2---:R-:W-:Y:S02]  /*1af0*/  SEL R40, R40, RZ, P2 ;  /* 0x000000ff28287207 */ /* 0x004fe40001000000 */
[----:B------:R-:W-:Y:S02]  /*1b00*/  SEL R41, R41, RZ, P2 ;  /* 0x000000ff29297207 */ /* 0x000fe40001000000 */
[----:B------:R-:W-:Y:S02]  /*1b10*/  SEL R42, R42, RZ, P2 ;  /* 0x000000ff2a2a7207 */ /* 0x000fe40001000000 */
[----:B------:R-:W-:Y:S02]  /*1b20*/  SEL R43, R43, RZ, P2 ;  /* 0x000000ff2b2b7207 */ /* 0x000fe40001000000 */
[----:B------:R-:W-:-:S04]  /*1b30*/  ISETP.GE.AND P2, PT, R2, 0x100, PT ;  /* 0x000001000200780c */ /* 0x000fc80003f46270 */
[----:B------:R-:W-:Y:S02]  /*1b40*/  ISETP.LT.AND P2, PT, R11, 0x40, !P2 ;  /* 0x000000400b00780c */ /* 0x000fe40005741270 */
[----:B------:R-:W-:Y:S02]  /*1b50*/  FSEL R13, R40, RZ, !P6 ;  /* 0x000000ff280d7208 */ /* 0x000fe40007000000 */
[----:B------:R-:W-:Y:S02]  /*1b60*/  FSEL R71, R41, RZ, !P6 ;  /* 0x000000ff29477208 */ /* 0x000fe40007000000 */
[----:B------:R-:W-:Y:S02]  /*1b70*/  FSEL R73, R42, RZ, !P6 ;  /* 0x000000ff2a497208 */ /* 0x000fe40007000000 */
[----:B------:R-:W-:Y:S02]  /*1b80*/  FSEL R75, R43, RZ, !P6 ;  /* 0x000000ff2b4b7208 */ /* 0x000fe40007000000 */
[----:B------:R-:W-:Y:S01]  /*1b90*/  ISETP.GT.AND P6, PT, R55, 0x2, P2 ;  /* 0x000000023700780c */ /* 0x000fe200017c4270 */
[----:B------:R-:W-:Y:S01]  /*1ba0*/  CS2R R40, SRZ ;  /* 0x0000000000287805 */ /* 0x000fe2000001ff00 */
[----:B------:R-:W-:Y:S01]  /*1bb0*/  CS2R R42, SRZ ;  /* 0x00000000002a7805 */ /* 0x000fe2000001ff00 */
[----:B------:R-:W-:Y:S04]  /*1bc0*/  STS [R16.X4+0x300], R13 ;  /* 0x0003000d10007388 */ /* 0x000fe80000004800 */
[----:B------:R-:W-:Y:S04]  /*1bd0*/  STS [R16.X4+0x704], R71 ;  /* 0x0007044710007388 */ /* 0x000fe80000004800 */
[----:B------:R-:W-:Y:S04]  /*1be0*/  STS [R16.X4+0xb08], R73 ;  /* 0x000b084910007388 */ /* 0x000fe80000004800 */
[----:B------:R-:W-:Y:S04]  /*1bf0*/  STS [R16.X4+0xf0c], R75 ;  /* 0x000f0c4b10007388 */ /* 0x000fe80000004800 */
[----:B------:R-:W-:Y:S06]  /*1c00*/  BAR.SYNC 0x0 ;  /* 0x0000000000007b1d */ /* 0x000fec0000000000 */
[----:B------:R-:W2:Y:S04]  /*1c10*/  @P6 LDG.E.EL.128 R40, [R68.64] ;  /* 0x0000000444286981 */ /* 0x000ea8000c2e1d00 */
[----:B------:R4:W2:Y:S01]  /*1c20*/  @P6 LDG.E.EL.128 R44, [R52.64] ;  /* 0x00000004342c6981 */ /* 0x0008a2000c2e1d00 */
[----:B------:R-:W-:-:S02]  /*1c30*/  ISETP.NE.AND P1, PT, R14, RZ, PT ;  /* 0x000000ff0e00720c */ /* 0x000fc40003f25270 */
[----:B------:R-:W-:Y:S02]  /*1c40*/  P2R R54, PR, RZ, 0x4 ;  /* 0x00000004ff367803 */ /* 0x000fe40000000000 */
[----:B------:R-:W-:Y:S02]  /*1c50*/  ISETP.NE.AND P2, PT, R55, 0x2, PT ;  /* 0x000000023700780c */ /* 0x000fe40003f45270 */
[----:B------:R-:W-:Y:S02]  /*1c60*/  SEL R56, R23, RZ, P5 ;  /* 0x000000ff17387207 */ /* 0x000fe40002800000 */
[----:B------:R-:W-:Y:S02]  /*1c70*/  LEA.HI R58, R58, R3, RZ, 0x2 ;  /* 0x000000033a3a7211 */ /* 0x000fe400078f10ff */
[----:B------:R-:W-:Y:S02]  /*1c80*/  LEA.HI R6, R6, R6, RZ, 0x2 ;  /* 0x0000000606067211 */ /* 0x000fe400078f10ff */
[----:B------:R-:W-:-:S02]  /*1c90*/  SHF.R.S32.HI R58, RZ, 0x2, R58 ;  /* 0x00000002ff3a7819 */ /* 0x000fc4000001143a */
[----:B----4-:R-:W-:Y:S02]  /*1ca0*/  SEL R52, R34, RZ, P4 ;  /* 0x000000ff22347207 */ /* 0x010fe40002000000 */
[----:B------:R-:W-:Y:S02]  /*1cb0*/  SEL R53, R24, RZ, P5 ;  /* 0x000000ff18357207 */ /* 0x000fe40002800000 */
[----:B---3--:R-:W-:Y:S02]  /*1cc0*/  SEL R24, R28, RZ, P4 ;  /* 0x000000ff1c187207 */ /* 0x008fe40002000000 */
[----:B-----5:R-:W-:Y:S02]  /*1cd0*/  SEL R36, R36, RZ, P4 ;  /* 0x000000ff24247207 */ /* 0x020fe40002000000 */
[----:B------:R-:W-:Y:S02]  /*1ce0*/  SEL R18, R18, RZ, P5 ;  /* 0x000000ff12127207 */ /* 0x000fe40002800000 */
[----:B------:R-:W-:-:S02]  /*1cf0*/  SEL R19, R19, RZ, P5 ;  /* 0x000000ff13137207 */ /* 0x000fc40002800000 */
[----:B------:R-:W-:Y:S01]  /*1d00*/  SEL R35, R35, RZ, P4 ;  /* 0x000000ff23237207 */ /* 0x000fe20002000000 */
[----:B------:R-:W-:Y:S01]  /*1d10*/  IMAD.U32 R28, R18, 0x10000, RZ ;  /* 0x00010000121c7824 */ /* 0x000fe200078e00ff */
[----:B------:R-:W-:Y:S02]  /*1d20*/  SEL R37, R37, RZ, P4 ;  /* 0x000000ff25257207 */ /* 0x000fe40002000000 */
[----:B------:R-:W-:Y:S02]  /*1d30*/  SEL R38, R38, RZ, P4 ;  /* 0x000000ff26267207 */ /* 0x000fe40002000000 */
[----:B------:R-:W-:Y:S02]  /*1d40*/  SEL R39, R39, RZ, P4 ;  /* 0x000000ff27277207 */ /* 0x000fe40002000000 */
[----:B------:R-:W-:Y:S02]  /*1d50*/  SEL R26, R26, RZ, P5 ;  /* 0x000000ff1a1a7207 */ /* 0x000fe40002800000 */
[----:B------:R-:W-:-:S02]  /*1d60*/  PRMT R18, R18, 0x7632, R18 ;  /* 0x0000763212127816 */ /* 0x000fc40000000012 */
[----:B------:R-:W-:Y:S02]  /*1d70*/  SEL R25, R25, RZ, P5 ;  /* 0x000000ff19197207 */ /* 0x000fe40002800000 */
[----:B------:R-:W-:Y:S01]  /*1d80*/  SEL R27, R27, RZ, P5 ;  /* 0x000000ff1b1b7207 */ /* 0x000fe20002800000 */
[----:B------:R-:W-:Y:S01]  /*1d90*/  IMAD.U32 R18, R18, 0x10000, RZ ;  /* 0x0001000012127824 */ /* 0x000fe200078e00ff */
[----:B--2---:R-:W-:Y:S02]  /*1da0*/  SEL R16, R40, RZ, P6 ;  /* 0x000000ff28107207 */ /* 0x004fe40003000000 */
[----:B------:R-:W-:Y:S02]  /*1db0*/  SEL R44, R44, RZ, P6 ;  /* 0x000000ff2c2c7207 */ /* 0x000fe40003000000 */
[----:B------:R-:W-:Y:S02]  /*1dc0*/  SEL R13, R42, RZ, P6 ;  /* 0x000000ff2a0d7207 */ /* 0x000fe40003000000 */
[----:B------:R-:W-:Y:S01]  /*1dd0*/  SEL R42, R43, RZ, P6 ;  /* 0x000000ff2b2a7207 */ /* 0x000fe20003000000 */
[----:B------:R-:W-:-:S02]  /*1de0*/  IMAD.U32 R43, R16, 0x10000, RZ ;  /* 0x00010000102b7824 */ /* 0x000fc400078e00ff */
[----:B------:R-:W-:-:S04]  /*1df0*/  IMAD.U32 R14, R44, 0x10000, RZ ;  /* 0x000100002c0e7824 */ /* 0x000fc800078e00ff */
[--C-:B------:R-:W-:Y:S01]  /*1e00*/  FADD R43, R43, R14.reuse ;  /* 0x0000000e2b2b7221 */ /* 0x100fe20000000000 */
[----:B------:R-:W-:Y:S02]  /*1e10*/  PRMT R14, R16, 0x7632, R14 ;  /* 0x00007632100e7816 */ /* 0x000fe4000000000e */
[----:B------:R-:W-:Y:S02]  /*1e20*/  PRMT R16, R44, 0x7632, R16 ;  /* 0x000076322c107816 */ /* 0x000fe40000000010 */
[----:B------:R-:W-:Y:S01]  /*1e30*/  SEL R40, R45, RZ, P6 ;  /* 0x000000ff2d287207 */ /* 0x000fe20003000000 */
[----:B------:R-:W-:Y:S01]  /*1e40*/  IMAD.U32 R45, R14, 0x10000, RZ ;  /* 0x000100000e2d7824 */ /* 0x000fe200078e00ff */
[----:B------:R-:W-:Y:S01]  /*1e50*/  SEL R47, R47, RZ, P6 ;  /* 0x000000ff2f2f7207 */ /* 0x000fe20003000000 */
[----:B------:R-:W-:-:S04]  /*1e60*/  IMAD.U32 R16, R16, 0x10000, RZ ;  /* 0x0001000010107824 */ /* 0x000fc800078e00ff */
[--C-:B------:R-:W-:Y:S01]  /*1e70*/  FADD R44, R45, R16.reuse ;  /* 0x000000102d2c7221 */ /* 0x100fe20000000000 */
[C---:B------:R-:W-:Y:S01]  /*1e80*/  IMAD.U32 R45, R42.reuse, 0x10000, RZ ;  /* 0x000100002a2d7824 */ /* 0x040fe200078e00ff */
[----:B------:R-:W-:Y:S01]  /*1e90*/  PRMT R16, R42, 0x7632, R16 ;  /* 0x000076322a107816 */ /* 0x000fe20000000010 */
[C---:B------:R-:W-:Y:S01]  /*1ea0*/  IMAD.U32 R14, R47.reuse, 0x10000, RZ ;  /* 0x000100002f0e7824 */ /* 0x040fe200078e00ff */
[----:B------:R-:W-:Y:S01]  /*1eb0*/  PRMT R17, R47, 0x7632, R17 ;  /* 0x000076322f117816 */ /* 0x000fe20000000011 */
[----:B------:R-:W0:Y:S02]  /*1ec0*/  LDS R42, [R49.X4] ;  /* 0x00000000312a7984 */ /* 0x000e240000004800 */
[----:B------:R-:W-:Y:S01]  /*1ed0*/  FADD R14, R45, R14 ;  /* 0x0000000e2d0e7221 */ /* 0x000fe20000000000 */
[----:B------:R-:W-:Y:S01]  /*1ee0*/  IMAD.U32 R45, R16, 0x10000, RZ ;  /* 0x00010000102d7824 */ /* 0x000fe200078e00ff */
[----:B------:R-:W-:Y:S01]  /*1ef0*/  LDS R47, [R49.X4+0xc] ;  /* 0x00000c00312f7984 */ /* 0x000fe20000004800 */
[----:B------:R-:W-:-:S04]  /*1f00*/  IMAD.U32 R16, R17, 0x10000, RZ ;  /* 0x0001000011107824 */ /* 0x000fc800078e00ff */
[----:B------:R-:W-:Y:S02]  /*1f10*/  FADD R16, R45, R16 ;  /* 0x000000102d107221 */ /* 0x000fe40000000000 */
[----:B------:R-:W1:Y:S01]  /*1f20*/  LDS R45, [R49.X4+0x4] ;  /* 0x00000400312d7984 */ /* 0x000e620000004800 */
[----:B------:R-:W-:Y:S02]  /*1f30*/  SEL R41, R41, RZ, P6 ;  /* 0x000000ff29297207 */ /* 0x000fe40003000000 */
[----:B------:R-:W-:Y:S02]  /*1f40*/  SEL R46, R46, RZ, P6 ;  /* 0x000000ff2e2e7207 */ /* 0x000fe40003000000 */
[----:B------:R-:W-:-:S04]  /*1f50*/  ISETP.GT.AND P6, PT, R55, 0x2, PT ;  /* 0x000000023700780c */ /* 0x000fc80003fc4270 */
[----:B0-----:R-:W-:Y:S01]  /*1f60*/  @P2 FSEL R42, R43, RZ, P6 ;  /* 0x000000ff2b2a2208 */ /* 0x001fe20003000000 */
[C---:B------:R-:W-:Y:S01]  /*1f70*/  IMAD.U32 R43, R40.reuse, 0x10000, RZ ;  /* 0x00010000282b7824 */ /* 0x040fe200078e00ff */
[----:B------:R-:W-:Y:S02]  /*1f80*/  PRMT R40, R40, 0x7632, R40 ;  /* 0x0000763228287816 */ /* 0x000fe40000000028 */
[----:B-1----:R-:W-:Y:S01]  /*1f90*/  @P2 FSEL R45, R44, RZ, P6 ;  /* 0x000000ff2c2d2208 */ /* 0x002fe20003000000 */
[C---:B------:R-:W-:Y:S01]  /*1fa0*/  IMAD.U32 R44, R41.reuse, 0x10000, RZ ;  /* 0x00010000292c7824 */ /* 0x040fe200078e00ff */
[----:B------:R-:W-:Y:S01]  /*1fb0*/  PRMT R41, R41, 0x7632, R41 ;  /* 0x0000763229297816 */ /* 0x000fe20000000029 */
[----:B------:R-:W-:-:S04]  /*1fc0*/  IMAD.U32 R40, R40, 0x10000, RZ ;  /* 0x0001000028287824 */ /* 0x000fc800078e00ff */
[----:B------:R-:W-:-:S04]  /*1fd0*/  IMAD.U32 R41, R41, 0x10000, RZ ;  /* 0x0001000029297824 */ /* 0x000fc800078e00ff */
[----:B------:R-:W-:Y:S01]  /*1fe0*/  FADD R40, R41, R40 ;  /* 0x0000002829287221 */ /* 0x000fe20000000000 */
[----:B------:R-:W-:Y:S01]  /*1ff0*/  IMAD.U32 R41, R13, 0x10000, RZ ;  /* 0x000100000d297824 */ /* 0x000fe200078e00ff */
[----:B------:R-:W-:-:S03]  /*2000*/  FADD R43, R44, R43 ;  /* 0x0000002b2c2b7221 */ /* 0x000fc60000000000 */
[----:B------:R-:W-:Y:S01]  /*2010*/  @P2 FSEL R47, R40, RZ, P6 ;  /* 0x000000ff282f2208 */ /* 0x000fe20003000000 */
[C---:B------:R-:W-:Y:S01]  /*2020*/  IMAD.U32 R40, R46.reuse, 0x10000, RZ ;  /* 0x000100002e287824 */ /* 0x040fe200078e00ff */
[----:B------:R-:W-:Y:S01]  /*2030*/  PRMT R46, R46, 0x7632, R46 ;  /* 0x000076322e2e7816 */ /* 0x000fe2000000002e */
[----:B------:R-:W0:Y:S01]  /*2040*/  LDS R44, [R49.X4+0x8] ;  /* 0x00000800312c7984 */ /* 0x000e220000004800 */
[----:B------:R-:W-:-:S03]  /*2050*/  PRMT R13, R13, 0x7632, R13 ;  /* 0x000076320d0d7816 */ /* 0x000fc6000000000d */
[----:B------:R-:W-:Y:S02]  /*2060*/  IMAD.U32 R46, R46, 0x10000, RZ ;  /* 0x000100002e2e7824 */ /* 0x000fe400078e00ff */
[----:B------:R-:W-:-:S04]  /*2070*/  IMAD.U32 R13, R13, 0x10000, RZ ;  /* 0x000100000d0d7824 */ /* 0x000fc800078e00ff */
[----:B------:R-:W-:Y:S02]  /*2080*/  FADD R13, R13, R46 ;  /* 0x0000002e0d0d7221 */ /* 0x000fe40000000000 */
[----:B------:R-:W1:Y:S01]  /*2090*/  LDS R46, [R49.X4+0x10] ;  /* 0x00001000312e7984 */ /* 0x000e620000004800 */
[----:B------:R-:W-:-:S03]  /*20a0*/  FADD R40, R41, R40 ;  /* 0x0000002829287221 */ /* 0x000fc60000000000 */
[----:B------:R-:W2:Y:S01]  /*20b0*/  LDS R41, [R49.X4+0x18] ;  /* 0x0000180031297984 */ /* 0x000ea20000004800 */
[----:B0-----:R-:W-:-:S03]  /*20c0*/  @P2 FSEL R44, R43, RZ, P6 ;  /* 0x000000ff2b2c2208 */ /* 0x001fc60003000000 */
[----:B------:R-:W0:Y:S01]  /*20d0*/  LDS R43, [R49.X4+0x1c] ;  /* 0x00001c00312b7984 */ /* 0x000e220000004800 */
[----:B-1----:R-:W-:-:S03]  /*20e0*/  @P2 FSEL R46, R40, RZ, P6 ;  /* 0x000000ff282e2208 */ /* 0x002fc60003000000 */
[----:B------:R-:W1:Y:S01]  /*20f0*/  LDS R40, [R49.X4+0x14] ;  /* 0x0000140031287984 */ /* 0x000e620000004800 */
[----:B------:R-:W-:-:S05]  /*2100*/  PRMT R17, R17, 0x7632, R17 ;  /* 0x0000763211117816 */ /* 0x000fca0000000011 */
[----:B------:R-:W-:Y:S01]  /*2110*/  IMAD.U32 R17, R17, 0x10000, RZ ;  /* 0x0001000011117824 */ /* 0x000fe200078e00ff */
[----:B--2---:R-:W-:Y:S02]  /*2120*/  @P2 FSEL R41, R14, RZ, P6 ;  /* 0x000000ff0e292208 */ /* 0x004fe40003000000 */
[----:B------:R-:W-:Y:S02]  /*2130*/  SEL R14, R30, RZ, P4 ;  /* 0x000000ff1e0e7207 */ /* 0x000fe40002000000 */
[----:B0-----:R-:W-:Y:S02]  /*2140*/  @P2 FSEL R43, R16, RZ, P6 ;  /* 0x000000ff102b2208 */ /* 0x001fe40003000000 */
[----:B------:R-:W-:Y:S01]  /*2150*/  SEL R16, R29, RZ, P4 ;  /* 0x000000ff1d107207 */ /* 0x000fe20002000000 */
[----:B------:R-:W-:Y:S01]  /*2160*/  FMUL R29, R17, R56 ;  /* 0x00000038111d7220 */ /* 0x000fe20000400000 */
[----:B------:R-:W-:-:S05]  /*2170*/  LOP3.LUT R17, R6, 0xfffffffc, RZ, 0xc0, !PT ;  /* 0xfffffffc06117812 */ /* 0x000fca00078ec0ff */
[----:B------:R-:W-:Y:S02]  /*2180*/  IMAD.IADD R6, R58, 0x1, -R17 ;  /* 0x000000013a067824 */ /* 0x000fe400078e0a11 */
[----:B------:R-:W-:Y:S01]  /*2190*/  IMAD.U32 R17, R16, 0x10000, RZ ;  /* 0x0001000010117824 */ /* 0x000fe200078e00ff */
[----:B-1----:R-:W-:Y:S02]  /*21a0*/  @P2 FSEL R40, R13, RZ, P6 ;  /* 0x000000ff0d282208 */ /* 0x002fe40003000000 */
[----:B------:R-:W-:Y:S01]  /*21b0*/  ISETP.GT.AND P6, PT, R2, 0x7f, !P1 ;  /* 0x0000007f0200780c */ /* 0x000fe20004fc4270 */
[----:B------:R-:W-:Y:S01]  /*21c0*/  FMUL R52, R17, R52 ;  /* 0x0000003411347220 */ /* 0x000fe20000400000 */
[----:B------:R-:W-:Y:S01]  /*21d0*/  SEL R13, R31, RZ, P4 ;  /* 0x000000ff1f0d7207 */ /* 0x000fe20002000000 */
[----:B------:R-:W-:Y:S01]  /*21e0*/  IMAD.U32 R17, R14, 0x10000, RZ ;  /* 0x000100000e117824 */ /* 0x000fe200078e00ff */
[----:B------:R-:W-:Y:S01]  /*21f0*/  FSEL R23, R12, RZ, P6 ;  /* 0x000000ff0c177208 */ /* 0x000fe20003000000 */
[----:B------:R-:W-:Y:S01]  /*2200*/  IMAD.U32 R12, R24, 0x10000, RZ ;  /* 0x00010000180c7824 */ /* 0x000fe200078e00ff */
[----:B------:R-:W-:Y:S01]  /*2210*/  ISETP.GE.AND P6, PT, R2, 0x100, PT ;  /* 0x000001000200780c */ /* 0x000fe20003fc6270 */
[----:B------:R-:W-:Y:S01]  /*2220*/  FMUL R36, R17, R36 ;  /* 0x0000002411247220 */ /* 0x000fe20000400000 */
[----:B------:R-:W-:-:S02]  /*2230*/  ISETP.NE.AND P2, PT, R61, RZ, PT ;  /* 0x000000ff3d00720c */ /* 0x000fc40003f45270 */
[----:B------:R-:W-:Y:S01]  /*2240*/  PRMT R24, R24, 0x7632, R24 ;  /* 0x0000763218187816 */ /* 0x000fe20000000018 */
[----:B------:R-:W-:Y:S01]  /*2250*/  IMAD.U32 R17, R13, 0x10000, RZ ;  /* 0x000100000d117824 */ /* 0x000fe200078e00ff */
[----:B------:R-:W-:Y:S02]  /*2260*/  SEL R61, R32, RZ, P4 ;  /* 0x000000ff203d7207 */ /* 0x000fe40002000000 */
[----:B------:R-:W-:Y:S01]  /*2270*/  SEL R55, R33, RZ, P4 ;  /* 0x000000ff21377207 */ /* 0x000fe20002000000 */
[----:B------:R-:W-:Y:S01]  /*2280*/  IMAD.U32 R31, R19, 0x10000, RZ ;  /* 0x00010000131f7824 */ /* 0x000fe200078e00ff */
[----:B------:R-:W-:Y:S02]  /*2290*/  ISETP.LT.AND P4, PT, R3, 0x40, !P6 ;  /* 0x000000400300780c */ /* 0x000fe40007781270 */
[----:B------:R-:W-:Y:S02]  /*22a0*/  PRMT R16, R16, 0x7632, R16 ;  /* 0x0000763210107816 */ /* 0x000fe40000000010 */
[----:B------:R-:W-:-:S02]  /*22b0*/  PRMT R14, R14, 0x7632, R14 ;  /* 0x000076320e0e7816 */ /* 0x000fc4000000000e */
[----:B------:R-:W-:Y:S01]  /*22c0*/  PRMT R13, R13, 0x7632, R13 ;  /* 0x000076320d0d7816 */ /* 0x000fe2000000000d */
[----:B------:R-:W-:Y:S01]  /*22d0*/  IMAD.U32 R24, R24, 0x10000, RZ ;  /* 0x0001000018187824 */ /* 0x000fe200078e00ff */
[----:B------:R-:W-:Y:S02]  /*22e0*/  PRMT R19, R19, 0x7632, R19 ;  /* 0x0000763213137816 */ /* 0x000fe40000000013 */
[----:B------:R-:W-:Y:S01]  /*22f0*/  SEL R56, R15, RZ, P0 ;  /* 0x000000ff0f387207 */ /* 0x000fe20000000000 */
[----:B------:R-:W-:Y:S01]  /*2300*/  FMUL R33, R12, R61 ;  /* 0x0000003d0c217220 */ /* 0x000fe20000400000 */
[----:B------:R-:W-:Y:S01]  /*2310*/  ISETP.GT.AND P0, PT, R6, 0x2, P4 ;  /* 0x000000020600780c */ /* 0x000fe20002704270 */
[----:B------:R-:W-:Y:S01]  /*2320*/  FMUL R31, R31, R26 ;  /* 0x0000001a1f1f7220 */ /* 0x000fe20000400000 */
[----:B------:R-:W-:Y:S01]  /*2330*/  IMAD.U32 R16, R16, 0x10000, RZ ;  /* 0x0001000010107824 */ /* 0x000fe200078e00ff */
[----:B------:R-:W-:Y:S01]  /*2340*/  FMUL R34, R24, R55 ;  /* 0x0000003718227220 */ /* 0x000fe20000400000 */
[----:B------:R-:W-:Y:S01]  /*2350*/  IMAD.U32 R14, R14, 0x10000, RZ ;  /* 0x000100000e0e7824 */ /* 0x000fe200078e00ff */
[----:B------:R-:W-:Y:S01]  /*2360*/  IADD3 R26, R5, 0x400, R0 ;  /* 0x00000400051a7810 */ /* 0x000fe20007ffe000 */
[----:B------:R-:W-:-:S02]  /*2370*/  IMAD.U32 R12, R13, 0x10000, RZ ;  /* 0x000100000d0c7824 */ /* 0x000fc400078e00ff */
[----:B------:R-:W-:Y:S02]  /*2380*/  IMAD.U32 R32, R19, 0x10000, RZ ;  /* 0x0001000013207824 */ /* 0x000fe400078e00ff */
[----:B------:R-:W-:Y:S01]  /*2390*/  IMAD.IADD R24, R5, 0x1, R0 ;  /* 0x0000000105187824 */ /* 0x000fe200078e0200 */
[----:B------:R-:W-:Y:S01]  /*23a0*/  FMUL R30, R18, R25 ;  /* 0x00000019121e7220 */ /* 0x000fe20000400000 */
[----:B------:R-:W-:Y:S01]  /*23b0*/  FMUL R35, R16, R35 ;  /* 0x0000002310237220 */ /* 0x000fe20000400000 */
[----:B------:R-:W-:Y:S01]  /*23c0*/  FMUL R37, R14, R37 ;  /* 0x000000250e257220 */ /* 0x000fe20000400000 */
[----:B------:R-:W-:Y:S01]  /*23d0*/  FMUL R38, R17, R38 ;  /* 0x0000002611267220 */ /* 0x000fe20000400000 */
[----:B------:R-:W-:Y:S01]  /*23e0*/  FMUL R39, R12, R39 ;  /* 0x000000270c277220 */ /* 0x000fe20000400000 */
[----:B------:R-:W-:Y:S01]  /*23f0*/  FMUL R32, R32, R27 ;  /* 0x0000001b20207220 */ /* 0x000fe20000400000 */
[----:B------:R-:W-:Y:S01]  /*2400*/  CS2R R12, SRZ ;  /* 0x00000000000c7805 */ /* 0x000fe2000001ff00 */
[----:B------:R-:W-:Y:S01]  /*2410*/  CS2R R14, SRZ ;  /* 0x00000000000e7805 */ /* 0x000fe2000001ff00 */
[----:B------:R-:W-:Y:S01]  /*2420*/  CS2R R16, SRZ ;  /* 0x0000000000107805 */ /* 0x000fe2000001ff00 */
[----:B------:R-:W-:Y:S01]  /*2430*/  CS2R R18, SRZ ;  /* 0x0000000000127805 */ /* 0x000fe2000001ff00 */
[----:B------:R-:W-:-:S04]  /*2440*/  IMAD.WIDE R24, R24, R57, c[0x0][0x180] ;  /* 0x0000600018187625 */ /* 0x000fc800078e0239 */
[----:B------:R-:W-:Y:S01]  /*2450*/  IMAD.WIDE R26, R26, R57, c[0x0][0x180] ;  /* 0x000060001a1a7625 */ /* 0x000fe200078e0239 */
[----:B------:R-:W2:Y:S04]  /*2460*/  @P0 LDG.E.EL.128 R12, [R24.64] ;  /* 0x00000004180c0981 */ /* 0x000ea8000c2e1d00 */
[----:B------:R-:W3:Y:S01]  /*2470*/  @P0 LDG.E.EL.128 R16, [R26.64] ;  /* 0x000000041a100981 */ /* 0x000ee2000c2e1d00 */
[----:B------:R-:W-:Y:S01]  /*2480*/  ISETP.LT.AND P6, PT, R2, 0x80, !P2 ;  /* 0x000000800200780c */ /* 0x000fe200057c1270 */
[--C-:B------:R-:W-:Y:S02]  /*2490*/  IMAD R0, R11, 0x100, R2.reuse ;  /* 0x000001000b007824 */ /* 0x100fe400078e0202 */
[----:B------:R-:W-:Y:S01]  /*24a0*/  IMAD R2, R3, 0x100, R2 ;  /* 0x0000010003027824 */ /* 0x000fe200078e0202 */
[----:B------:R-:W-:-:S02]  /*24b0*/  FSEL R67, R67, RZ, P6 ;  /* 0x000000ff43437208 */ /* 0x000fc40003000000 */
[----:B------:R-:W-:Y:S02]  /*24c0*/  FSEL R3, R22, RZ, P6 ;  /* 0x000000ff16037208 */ /* 0x000fe40003000000 */
[----:B------:R-:W-:Y:S02]  /*24d0*/  FSEL R22, R21, RZ, P6 ;  /* 0x000000ff15167208 */ /* 0x000fe40003000000 */
[----:B------:R-:W-:Y:S01]  /*24e0*/  FSEL R11, R38, RZ, P3 ;  /* 0x000000ff260b7208 */ /* 0x000fe20001800000 */
[----:B------:R-:W-:Y:S01]  /*24f0*/  FADD R4, R4, R67 ;  /* 0x0000004304047221 */ /* 0x000fe20000000000 */
[----:B------:R-:W-:Y:S01]  /*2500*/  FADD R3, R10, R3 ;  /* 0x000000030a037221 */ /* 0x000fe20000000000 */
[----:B------:R-:W-:Y:S01]  /*2510*/  FADD R9, R9, R22 ;  /* 0x0000001609097221 */ /* 0x000fe20000000000 */
[----:B------:R-:W-:Y:S01]  /*2520*/  FSEL R29, R29, RZ, P6 ;  /* 0x000000ff1d1d7208 */ /* 0x000fe20003000000 */
[----:B------:R-:W-:Y:S01]  /*2530*/  FADD R64, R64, R11 ;  /* 0x0000000b40407221 */ /* 0x000fe20000000000 */
[----:B------:R-:W-:Y:S01]  /*2540*/  FADD R11, RZ, R4 ;  /* 0x00000004ff0b7221 */ /* 0x000fe20000000000 */
[----:B------:R-:W-:Y:S01]  /*2550*/  FADD R4, RZ, R9 ;  /* 0x00000009ff047221 */ /* 0x000fe20000000000 */
[----:B------:R-:W-:Y:S01]  /*2560*/  FADD R9, RZ, R3 ;  /* 0x00000003ff097221 */ /* 0x000fe20000000000 */
[----:B------:R-:W-:Y:S01]  /*2570*/  PRMT R62, R62, 0x7632, R62 ;  /* 0x000076323e3e7816 */ /* 0x000fe2000000003e */
[----:B------:R-:W-:Y:S01]  /*2580*/  FADD R8, R8, R29 ;  /* 0x0000001d08087221 */ /* 0x000fe20000000000 */
[----:B------:R-:W-:Y:S01]  /*2590*/  FMUL R28, R28, R53 ;  /* 0x000000351c1c7220 */ /* 0x000fe20000400000 */
[----:B------:R-:W-:Y:S01]  /*25a0*/  LDS R10, [R49.X4+0x2038] ;  /* 0x00203800310a7984 */ /* 0x000fe20000004800 */
[----:B------:R-:W-:Y:S01]  /*25b0*/  FSEL R44, R9, R44, !P2 ;  /* 0x0000002c092c7208 */ /* 0x000fe20005000000 */
[----:B------:R-:W-:Y:S01]  /*25c0*/  IMAD.U32 R62, R62, 0x10000, RZ ;  /* 0x000100003e3e7824 */ /* 0x000fe200078e00ff */
[----:B------:R-:W-:Y:S01]  /*25d0*/  FADD R8, RZ, R8 ;  /* 0x00000008ff087221 */ /* 0x000fe20000000000 */
[----:B------:R-:W0:Y:S02]  /*25e0*/  LDS R9, [R49.X4+0x2024] ;  /* 0x0020240031097984 */ /* 0x000e240000004800 */
[----:B------:R-:W-:Y:S01]  /*25f0*/  FFMA R56, R62, R56, R23 ;  /* 0x000000383e387223 */ /* 0x000fe20000000017 */
[----:B------:R-:W-:-:S02]  /*2600*/  FSEL R42, R11, R42, !P2 ;  /* 0x0000002a0b2a7208 */ /* 0x000fc40005000000 */
[----:B------:R-:W-:Y:S01]  /*2610*/  FSEL R47, R8, R47, !P2 ;  /* 0x0000002f082f7208 */ /* 0x000fe20005000000 */
[----:B------:R-:W-:Y:S01]  /*2620*/  LDS R11, [R49.X4+0x2028] ;  /* 0x00202800310b7984 */ /* 0x000fe20000004800 */
[----:B------:R-:W-:-:S03]  /*2630*/  FSEL R28, R28, RZ, P6 ;  /* 0x000000ff1c1c7208 */ /* 0x000fc60003000000 */
[----:B------:R-:W-:Y:S01]  /*2640*/  LDS R8, [R49.X4+0x2020] ;  /* 0x0020200031087984 */ /* 0x000fe20000004800 */
[----:B------:R-:W-:Y:S02]  /*2650*/  FSEL R31, R31, RZ, P6 ;  /* 0x000000ff1f1f7208 */ /* 0x000fe40003000000 */
[----:B------:R-:W-:Y:S02]  /*2660*/  FSEL R30, R30, RZ, P6 ;  /* 0x000000ff1e1e7208 */ /* 0x000fe40003000000 */
[----:B------:R-:W-:Y:S01]  /*2670*/  FSEL R5, R32, RZ, P6 ;  /* 0x000000ff20057208 */ /* 0x000fe20003000000 */
[----:B------:R-:W-:Y:S01]  /*2680*/  FADD R7, R7, R28 ;  /* 0x0000001c07077221 */ /* 0x000fe20000000000 */
[----:B------:R-:W-:Y:S01]  /*2690*/  FADD R31, R50, R31 ;  /* 0x0000001f321f7221 */ /* 0x000fe20000000000 */
[----:B------:R-:W-:Y:S02]  /*26a0*/  FADD R30, R51, R30 ;  /* 0x0000001e331e7221 */ /* 0x000fe40000000000 */
[----:B------:R-:W-:Y:S01]  /*26b0*/  FADD R5, R48, R5 ;  /* 0x0000000530057221 */ /* 0x000fe20000000000 */
[----:B------:R-:W-:Y:S01]  /*26c0*/  FSEL R45, R4, R45, !P2 ;  /* 0x0000002d042d7208 */ /* 0x000fe20005000000 */
[----:B------:R-:W-:Y:S01]  /*26d0*/  FADD R7, RZ, R7 ;  /* 0x00000007ff077221 */ /* 0x000fe20000000000 */
[----:B------:R-:W-:Y:S01]  /*26e0*/  FADD R29, RZ, R30 ;  /* 0x0000001eff1d7221 */ /* 0x000fe20000000000 */
[----:B------:R-:W-:Y:S01]  /*26f0*/  FADD R4, RZ, R31 ;  /* 0x0000001fff047221 */ /* 0x000fe20000000000 */
[----:B------:R-:W-:-:S02]  /*2700*/  FADD R30, RZ, R5 ;  /* 0x00000005ff1e7221 */ /* 0x000fc40000000000 */
[----:B------:R-:W-:Y:S02]  /*2710*/  FSEL R46, R7, R46, !P2 ;  /* 0x0000002e072e7208 */ /* 0x000fe40005000000 */
[----:B------:R-:W-:Y:S02]  /*2720*/  FSEL R41, R4, R41, !P2 ;  /* 0x0000002904297208 */ /* 0x000fe40005000000 */
[----:B------:R-:W-:Y:S02]  /*2730*/  FSEL R30, R30, R43, !P2 ;  /* 0x0000002b1e1e7208 */ /* 0x000fe40005000000 */
[----:B------:R-:W-:Y:S02]  /*2740*/  ISETP.NE.AND P5, PT, R6, 0x2, PT ;  /* 0x000000020600780c */ /* 0x000fe40003fa5270 */
[----:B------:R-:W-:Y:S02]  /*2750*/  FSEL R33, R33, RZ, P3 ;  /* 0x000000ff21217208 */ /* 0x000fe40001800000 */
[----:B------:R-:W-:-:S02]  /*2760*/  FSEL R52, R52, RZ, P3 ;  /* 0x000000ff34347208 */ /* 0x000fc40001800000 */
[----:B------:R-:W-:Y:S02]  /*2770*/  FSEL R36, R36, RZ, P3 ;  /* 0x000000ff24247208 */ /* 0x000fe40001800000 */
[----:B------:R-:W-:Y:S02]  /*2780*/  FSEL R34, R34, RZ, P3 ;  /* 0x000000ff22227208 */ /* 0x000fe40001800000 */
[----:B------:R-:W-:Y:S02]  /*2790*/  FSEL R35, R35, RZ, P3 ;  /* 0x000000ff23237208 */ /* 0x000fe40001800000 */
[----:B------:R-:W-:Y:S02]  /*27a0*/  FSEL R37, R37, RZ, P3 ;  /* 0x000000ff25257208 */ /* 0x000fe40001800000 */
[----:B------:R-:W-:Y:S02]  /*27b0*/  FSEL R39, R39, RZ, P3 ;  /* 0x000000ff27277208 */ /* 0x000fe40001800000 */
[----:B------:R-:W-:-:S02]  /*27c0*/  ISETP.GT.AND P3, PT, R6, 0x2, PT ;  /* 0x000000020600780c */ /* 0x000fc40003f64270 */
[----:B------:R-:W-:Y:S02]  /*27d0*/  ISETP.NE.AND P6, PT, R54, RZ, PT ;  /* 0x000000ff3600720c */ /* 0x000fe40003fc5270 */
[----:B------:R-:W-:Y:S01]  /*27e0*/  FSEL R29, R29, R40, !P2 ;  /* 0x000000281d1d7208 */ /* 0x000fe20005000000 */
[----:B------:R-:W-:Y:S01]  /*27f0*/  FADD R63, R63, R34 ;  /* 0x000000223f3f7221 */ /* 0x000fe20000000000 */
[----:B------:R-:W-:Y:S01]  /*2800*/  FADD R65, R65, R36 ;  /* 0x0000002441417221 */ /* 0x000fe20000000000 */
[----:B------:R-:W-:Y:S01]  /*2810*/  FADD R20, R20, R37 ;  /* 0x0000002514147221 */ /* 0x000fe20000000000 */
[----:B------:R-:W-:Y:S01]  /*2820*/  FADD R60, R60, R33 ;  /* 0x000000213c3c7221 */ /* 0x000fe20000000000 */
[----:B------:R-:W-:Y:S01]  /*2830*/  FADD R59, R59, R52 ;  /* 0x000000343b3b7221 */ /* 0x000fe20000000000 */
[----:B------:R-:W-:Y:S01]  /*2840*/  FADD R66, R66, R35 ;  /* 0x0000002342427221 */ /* 0x000fe20000000000 */
[----:B------:R-:W-:Y:S01]  /*2850*/  FADD R3, R56, R39 ;  /* 0x0000002738037221 */ /* 0x000fe20000000000 */
[----:B--2---:R-:W-:-:S02]  /*2860*/  SEL R22, R15, RZ, P0 ;  /* 0x000000ff0f167207 */ /* 0x004fc40000000000 */
[----:B------:R-:W-:Y:S01]  /*2870*/  SEL R21, R14, RZ, P0 ;  /* 0x000000ff0e157207 */ /* 0x000fe20000000000 */
[----:B------:R-:W1:Y:S01]  /*2880*/  LDS R15, [R49.X4+0x2030] ;  /* 0x00203000310f7984 */ /* 0x000e620000004800 */
[----:B---3--:R-:W-:Y:S02]  /*2890*/  SEL R23, R16, RZ, P0 ;  /* 0x000000ff10177207 */ /* 0x008fe40000000000 */
[----:B------:R-:W-:Y:S01]  /*28a0*/  SEL R24, R17, RZ, P0 ;  /* 0x000000ff11187207 */ /* 0x000fe20000000000 */
[----:B------:R-:W2:Y:S04]  /*28b0*/  LDS R16, [R49.X4+0x2034] ;  /* 0x0020340031107984 */ /* 0x000ea80000004800 */
[----:B------:R-:W3:Y:S04]  /*28c0*/  LDS R14, [R49.X4+0x202c] ;  /* 0x00202c00310e7984 */ /* 0x000ee80000004800 */
[----:B------:R-:W4:Y:S01]  /*28d0*/  LDS R17, [R49.X4+0x203c] ;  /* 0x00203c0031117984 */ /* 0x000f220000004800 */
[----:B------:R-:W-:-:S02]  /*28e0*/  SEL R19, R19, RZ, P0 ;  /* 0x000000ff13137207 */ /* 0x000fc40000000000 */
[----:B------:R-:W-:Y:S01]  /*28f0*/  SEL R12, R12, RZ, P0 ;  /* 0x000000ff0c0c7207 */ /* 0x000fe20000000000 */
[C---:B------:R-:W-:Y:S01]  /*2900*/  IMAD.U32 R28, R22.reuse, 0x10000, RZ ;  /* 0x00010000161c7824 */ /* 0x040fe200078e00ff */
[----:B------:R-:W-:Y:S01]  /*2910*/  PRMT R22, R22, 0x7632, R22 ;  /* 0x0000763216167816 */ /* 0x000fe20000000016 */
[----:B------:R-:W-:Y:S01]  /*2920*/  IMAD.U32 R7, R19, 0x10000, RZ ;  /* 0x0001000013077824 */ /* 0x000fe200078e00ff */
[----:B------:R-:W-:Y:S01]  /*2930*/  SEL R13, R13, RZ, P0 ;  /* 0x000000ff0d0d7207 */ /* 0x000fe20000000000 */
[----:B------:R-:W-:Y:S01]  /*2940*/  IMAD.U32 R25, R12, 0x10000, RZ ;  /* 0x000100000c197824 */ /* 0x000fe200078e00ff */
[----:B------:R-:W-:Y:S01]  /*2950*/  SEL R18, R18, RZ, P0 ;  /* 0x000000ff12127207 */ /* 0x000fe20000000000 */
[C---:B------:R-:W-:Y:S01]  /*2960*/  IMAD.U32 R4, R23.reuse, 0x10000, RZ ;  /* 0x0001000017047824 */ /* 0x040fe200078e00ff */
[----:B------:R-:W-:Y:S02]  /*2970*/  PRMT R12, R12, 0x7632, R12 ;  /* 0x000076320c0c7816 */ /* 0x000fe4000000000c */
[----:B------:R-:W-:Y:S01]  /*2980*/  PRMT R23, R23, 0x7632, R23 ;  /* 0x0000763217177816 */ /* 0x000fe20000000017 */
[----:B------:R-:W-:Y:S01]  /*2990*/  FADD R28, R28, R7 ;  /* 0x000000071c1c7221 */ /* 0x000fe20000000000 */
[----:B------:R-:W-:Y:S01]  /*29a0*/  F2FP.BF16.PACK_AB R7, R30, R41 ;  /* 0x000000291e07723e */ /* 0x000fe200000010ff */
[----:B------:R-:W-:-:S02]  /*29b0*/  IMAD.U32 R30, R22, 0x10000, RZ ;  /* 0x00010000161e7824 */ /* 0x000fc400078e00ff */
[C---:B------:R-:W-:Y:S01]  /*29c0*/  IMAD.U32 R26, R13.reuse, 0x10000, RZ ;  /* 0x000100000d1a7824 */ /* 0x040fe200078e00ff */
[----:B------:R-:W-:Y:S01]  /*29d0*/  PRMT R13, R13, 0x7632, R13 ;  /* 0x000076320d0d7816 */ /* 0x000fe2000000000d */
[C---:B------:R-:W-:Y:S01]  /*29e0*/  IMAD.U32 R27, R21.reuse, 0x10000, RZ ;  /* 0x00010000151b7824 */ /* 0x040fe200078e00ff */
[----:B------:R-:W-:Y:S01]  /*29f0*/  PRMT R21, R21, 0x7632, R21 ;  /* 0x0000763215157816 */ /* 0x000fe20000000015 */
[C---:B------:R-:W-:Y:S01]  /*2a00*/  IMAD.U32 R6, R18.reuse, 0x10000, RZ ;  /* 0x0001000012067824 */ /* 0x040fe200078e00ff */
[----:B------:R-:W-:Y:S01]  /*2a10*/  PRMT R18, R18, 0x7632, R18 ;  /* 0x0000763212127816 */ /* 0x000fe20000000012 */
[----:B------:R-:W-:Y:S02]  /*2a20*/  IMAD.U32 R22, R12, 0x10000, RZ ;  /* 0x000100000c167824 */ /* 0x000fe400078e00ff */
[----:B------:R-:W-:Y:S01]  /*2a30*/  IMAD.U32 R23, R23, 0x10000, RZ ;  /* 0x0001000017177824 */ /* 0x000fe200078e00ff */
[----:B------:R-:W-:Y:S01]  /*2a40*/  PRMT R19, R19, 0x7632, R19 ;  /* 0x0000763213137816 */ /* 0x000fe20000000013 */
[C---:B------:R-:W-:Y:S01]  /*2a50*/  IMAD.U32 R5, R24.reuse, 0x10000, RZ ;  /* 0x0001000018057824 */ /* 0x040fe200078e00ff */
[----:B------:R-:W-:Y:S01]  /*2a60*/  PRMT R24, R24, 0x7632, R24 ;  /* 0x0000763218187816 */ /* 0x000fe20000000018 */
[----:B------:R-:W-:Y:S01]  /*2a70*/  FADD R27, R27, R6 ;  /* 0x000000061b1b7221 */ /* 0x000fe20000000000 */
[----:B------:R-:W-:Y:S01]  /*2a80*/  FADD R23, R22, R23 ;  /* 0x0000001716177221 */ /* 0x000fe20000000000 */
[----:B------:R-:W-:Y:S01]  /*2a90*/  F2FP.BF16.PACK_AB R6, R29, R46 ;  /* 0x0000002e1d06723e */ /* 0x000fe200000010ff */
[----:B------:R-:W-:Y:S01]  /*2aa0*/  IMAD.U32 R29, R13, 0x10000, RZ ;  /* 0x000100000d1d7824 */ /* 0x000fe200078e00ff */
[----:B------:R-:W-:Y:S01]  /*2ab0*/  FADD R25, R25, R4 ;  /* 0x0000000419197221 */ /* 0x000fe20000000000 */
[----:B------:R-:W-:Y:S01]  /*2ac0*/  IMAD.U32 R21, R21, 0x10000, RZ ;  /* 0x0001000015157824 */ /* 0x000fe200078e00ff */
[----:B------:R-:W-:Y:S01]  /*2ad0*/  FADD R26, R26, R5 ;  /* 0x000000051a1a7221 */ /* 0x000fe20000000000 */
[----:B------:R-:W-:Y:S01]  /*2ae0*/  IMAD.U32 R18, R18, 0x10000, RZ ;  /* 0x0001000012127824 */ /* 0x000fe200078e00ff */
[----:B------:R-:W-:Y:S01]  /*2af0*/  F2FP.BF16.PACK_AB R4, R45, R42 ;  /* 0x0000002a2d04723e */ /* 0x000fe200000010ff */
[----:B------:R-:W-:Y:S01]  /*2b00*/  IMAD.U32 R19, R19, 0x10000, RZ ;  /* 0x0001000013137824 */ /* 0x000fe200078e00ff */
[----:B------:R-:W-:Y:S01]  /*2b10*/  F2FP.BF16.PACK_AB R5, R47, R44 ;  /* 0x0000002c2f05723e */ /* 0x000fe200000010ff */
[----:B------:R-:W-:-:S02]  /*2b20*/  IMAD.U32 R24, R24, 0x10000, RZ ;  /* 0x0001000018187824 */ /* 0x000fc400078e00ff */
[----:B------:R-:W-:Y:S01]  /*2b30*/  IMAD.WIDE R12, R0, R57, c[0x0][0x188] ;  /* 0x00006200000c7625 */ /* 0x000fe200078e0239 */
[----:B------:R-:W-:Y:S01]  /*2b40*/  FADD R0, RZ, R63 ;  /* 0x0000003fff007221 */ /* 0x000fe20000000000 */
[----:B0-----:R-:W-:Y:S01]  /*2b50*/  @P5 FSEL R9, R23, RZ, P3 ;  /* 0x000000ff17095208 */ /* 0x001fe20001800000 */
[----:B------:R-:W-:Y:S01]  /*2b60*/  FADD R18, R21, R18 ;  /* 0x0000001215127221 */ /* 0x000fe20000000000 */
[----:B------:R-:W-:Y:S01]  /*2b70*/  FADD R19, R30, R19 ;  /* 0x000000131e137221 */ /* 0x000fe20000000000 */
[----:B------:R-:W-:Y:S01]  /*2b80*/  FADD R24, R29, R24 ;  /* 0x000000181d187221 */ /* 0x000fe20000000000 */
[----:B------:R0:W-:Y:S01]  /*2b90*/  @P6 STG.E.128 [R12.64], R4 ;  /* 0x000000040c006986 */ /* 0x0001e2000c101d04 */
[----:B------:R-:W-:Y:S01]  /*2ba0*/  FSEL R9, R0, R9, !P1 ;  /* 0x0000000900097208 */ /* 0x000fe20004800000 */
[----:B------:R-:W-:Y:S01]  /*2bb0*/  FADD R0, RZ, R65 ;  /* 0x00000041ff007221 */ /* 0x000fe20000000000 */
[----:B------:R-:W-:Y:S01]  /*2bc0*/  FADD R23, RZ, R64 ;  /* 0x00000040ff177221 */ /* 0x000fe20000000000 */
[----:B------:R-:W-:Y:S01]  /*2bd0*/  FADD R21, RZ, R60 ;  /* 0x0000003cff157221 */ /* 0x000fe20000000000 */
[----:B------:R-:W-:Y:S01]  /*2be0*/  FADD R22, RZ, R59 ;  /* 0x0000003bff167221 */ /* 0x000fe20000000000 */
[----:B-1----:R-:W-:-:S02]  /*2bf0*/  @P5 FSEL R15, R27, RZ, P3 ;  /* 0x000000ff1b0f5208 */ /* 0x002fc40001800000 */
[----:B--2---:R-:W-:Y:S02]  /*2c00*/  @P5 FSEL R16, R18, RZ, P3 ;  /* 0x000000ff12105208 */ /* 0x004fe40001800000 */
[----:B------:R-:W-:Y:S02]  /*2c10*/  @P5 FSEL R10, R28, RZ, P3 ;  /* 0x000000ff1c0a5208 */ /* 0x000fe40001800000 */
[----:B------:R-:W-:Y:S02]  /*2c20*/  @P5 FSEL R8, R25, RZ, P3 ;  /* 0x000000ff19085208 */ /* 0x000fe40001800000 */
[----:B------:R-:W-:Y:S02]  /*2c30*/  @P5 FSEL R11, R26, RZ, P3 ;  /* 0x000000ff1a0b5208 */ /* 0x000fe40001800000 */
[----:B---3--:R-:W-:Y:S01]  /*2c40*/  @P5 FSEL R14, R24, RZ, P3 ;  /* 0x000000ff180e5208 */ /* 0x008fe20001800000 */
[----:B0-----:R-:W-:Y:S01]  /*2c50*/  FADD R7, RZ, R20 ;  /* 0x00000014ff077221 */ /* 0x001fe20000000000 */
[----:B------:R-:W-:Y:S01]  /*2c60*/  FADD R5, RZ, R66 ;  /* 0x00000042ff057221 */ /* 0x000fe20000000000 */
[----:B------:R-:W-:Y:S01]  /*2c70*/  FADD R4, RZ, R3 ;  /* 0x00000003ff047221 */ /* 0x000fe20000000000 */
[----:B----4-:R-:W-:-:S02]  /*2c80*/  @P5 FSEL R17, R19, RZ, P3 ;  /* 0x000000ff13115208 */ /* 0x010fc40001800000 */
[----:B------:R-:W-:Y:S02]  /*2c90*/  FSEL R0, R0, R15, !P1 ;  /* 0x0000000f00007208 */ /* 0x000fe40004800000 */
[----:B------:R-:W-:Y:S02]  /*2ca0*/  FSEL R7, R7, R16, !P1 ;  /* 0x0000001007077208 */ /* 0x000fe40004800000 */
[----:B------:R-:W-:Y:S02]  /*2cb0*/  FSEL R10, R23, R10, !P1 ;  /* 0x0000000a170a7208 */ /* 0x000fe40004800000 */
[----:B------:R-:W-:Y:S02]  /*2cc0*/  FSEL R8, R21, R8, !P1 ;  /* 0x0000000815087208 */ /* 0x000fe40004800000 */
[----:B------:R-:W-:Y:S02]  /*2cd0*/  FSEL R11, R22, R11, !P1 ;  /* 0x0000000b160b7208 */ /* 0x000fe40004800000 */
[----:B------:R-:W-:-:S02]  /*2ce0*/  FSEL R14, R5, R14, !P1 ;  /* 0x0000000e050e7208 */ /* 0x000fc40004800000 */
[----:B------:R-:W-:Y:S01]  /*2cf0*/  FSEL R17, R4, R17, !P1 ;  /* 0x0000001104117208 */ /* 0x000fe20004800000 */
[----:B------:R-:W-:Y:S01]  /*2d00*/  IMAD.WIDE R2, R2, R57, c[0x0][0x188] ;  /* 0x0000620002027625 */ /* 0x000fe200078e0239 */
[----:B------:R-:W-:Y:S02]  /*2d10*/  F2FP.BF16.PACK_AB R6, R7, R0 ;  /* 0x000000000706723e */ /* 0x000fe400000010ff */
[----:B------:R-:W-:Y:S02]  /*2d20*/  F2FP.BF16.PACK_AB R4, R9, R8 ;  /* 0x000000080904723e */ /* 0x000fe400000010ff */
[----:B------:R-:W-:Y:S02]  /*2d30*/  F2FP.BF16.PACK_AB R5, R14, R11 ;  /* 0x0000000b0e05723e */ /* 0x000fe400000010ff */
[----:B------:R-:W-:Y:S01]  /*2d40*/  F2FP.BF16.PACK_AB R7, R17, R10 ;  /* 0x0000000a1107723e */ /* 0x000fe200000010ff */
[----:B------:R-:W-:Y:S06]  /*2d50*/  @!P4 EXIT ;  /* 0x000000000000c94d */ /* 0x000fec0003800000 */
[----:B------:R-:W-:Y:S01]  /*2d60*/  STG.E.128 [R2.64], R4 ;  /* 0x0000000402007986 */ /* 0x000fe2000c101d04 */
[----:B------:R-:W-:Y:S05]  /*2d70*/  EXIT ;  /* 0x000000000000794d */ /* 0x000fea0003800000 */
.L_x_0:
[----:B------:R-:W-:-:S00]  /*2d80*/  BRA `(.L_x_0) ;  /* 0xfffffff000007947 */ /* 0x000fc0000383ffff */
[----:B------:R-:W-:-:S00]  /*2d90*/  NOP ;  /* 0x0000000000007918 */ /* 0x000fc00000000000 */
        /* <DEDUP_REMOVED lines=14> */
.L_x_1:


//--------------------- .nv.shared.triton__0d1d2d3d4d5d6de7de --------------------------
	.section	.nv.shared.triton__0d1d2d3d4d5d6de7de,"aw",@nobits
	.align	16
